//
// Generated by NVIDIA NVVM Compiler
//
// Compiler Build ID: CL-36424714
// Cuda compilation tools, release 13.0, V13.0.88
// Based on NVVM 20.0.0
//

.version 9.0
.target sm_100
.address_size 64

	// .globl	_Z1BPfPiS0_S0_S_S_S_iii

.visible .entry _Z1BPfPiS0_S0_S_S_S_iii(
	.param .u64 .ptr .align 1 _Z1BPfPiS0_S0_S_S_S_iii_param_0,
	.param .u64 .ptr .align 1 _Z1BPfPiS0_S0_S_S_S_iii_param_1,
	.param .u64 .ptr .align 1 _Z1BPfPiS0_S0_S_S_S_iii_param_2,
	.param .u64 .ptr .align 1 _Z1BPfPiS0_S0_S_S_S_iii_param_3,
	.param .u64 .ptr .align 1 _Z1BPfPiS0_S0_S_S_S_iii_param_4,
	.param .u64 .ptr .align 1 _Z1BPfPiS0_S0_S_S_S_iii_param_5,
	.param .u64 .ptr .align 1 _Z1BPfPiS0_S0_S_S_S_iii_param_6,
	.param .u32 _Z1BPfPiS0_S0_S_S_S_iii_param_7,
	.param .u32 _Z1BPfPiS0_S0_S_S_S_iii_param_8,
	.param .u32 _Z1BPfPiS0_S0_S_S_S_iii_param_9
)
{
	.reg .pred 	%p<11>;
	.reg .b32 	%r<78>;
	.reg .b32 	%f<160>;
	.reg .b64 	%rd<53>;

	ld.param.u64 	%rd17, [_Z1BPfPiS0_S0_S_S_S_iii_param_0];
	ld.param.u64 	%rd18, [_Z1BPfPiS0_S0_S_S_S_iii_param_1];
	ld.param.u64 	%rd19, [_Z1BPfPiS0_S0_S_S_S_iii_param_2];
	ld.param.u64 	%rd20, [_Z1BPfPiS0_S0_S_S_S_iii_param_3];
	ld.param.u64 	%rd15, [_Z1BPfPiS0_S0_S_S_S_iii_param_5];
	ld.param.u32 	%r17, [_Z1BPfPiS0_S0_S_S_S_iii_param_7];
	ld.param.u32 	%r18, [_Z1BPfPiS0_S0_S_S_S_iii_param_8];
	ld.param.u32 	%r16, [_Z1BPfPiS0_S0_S_S_S_iii_param_9];
	cvta.to.global.u64 	%rd1, %rd20;
	cvta.to.global.u64 	%rd2, %rd19;
	cvta.to.global.u64 	%rd3, %rd18;
	cvta.to.global.u64 	%rd4, %rd17;
	mov.u32 	%r19, %tid.x;
	mov.u32 	%r20, %ctaid.x;
	mov.u32 	%r21, %ntid.x;
	mad.lo.s32 	%r1, %r20, %r21, %r19;
	mul.lo.s32 	%r22, %r18, %r17;
	setp.ge.s32 	%p1, %r1, %r22;
	@%p1 bra 	$L__BB0_14;
	setp.lt.s32 	%p2, %r16, 1;
	mov.f32 	%f157, 0f00000000;
	mov.f32 	%f158, %f157;
	mov.f32 	%f159, %f157;
	@%p2 bra 	$L__BB0_13;
	mul.lo.s32 	%r2, %r16, %r1;
	and.b32  	%r3, %r16, 7;
	setp.lt.u32 	%p3, %r16, 8;
	mov.f32 	%f159, 0f00000000;
	mov.b32 	%r76, 0;
	mov.f32 	%f158, %f159;
	mov.f32 	%f157, %f159;
	@%p3 bra 	$L__BB0_5;
	and.b32  	%r76, %r16, 2147483640;
	neg.s32 	%r74, %r76;
	add.s64 	%rd52, %rd3, 16;
	add.s64 	%rd51, %rd2, 16;
	add.s64 	%rd50, %rd1, 16;
	mov.f32 	%f159, 0f00000000;
	mov.u32 	%r73, %r2;
$L__BB0_4:
	.pragma "nounroll";
	mul.wide.s32 	%rd21, %r73, 4;
	add.s64 	%rd22, %rd4, %rd21;
	ld.global.f32 	%f41, [%rd22];
	ld.global.u32 	%r24, [%rd52+-16];
	cvt.rn.f32.s32 	%f42, %r24;
	fma.rn.f32 	%f43, %f41, %f42, %f157;
	ld.global.u32 	%r25, [%rd51+-16];
	cvt.rn.f32.s32 	%f44, %r25;
	fma.rn.f32 	%f45, %f41, %f44, %f158;
	ld.global.u32 	%r26, [%rd50+-16];
	cvt.rn.f32.s32 	%f46, %r26;
	fma.rn.f32 	%f47, %f41, %f46, %f159;
	ld.global.f32 	%f48, [%rd22+4];
	ld.global.u32 	%r27, [%rd52+-12];
	cvt.rn.f32.s32 	%f49, %r27;
	fma.rn.f32 	%f50, %f48, %f49, %f43;
	ld.global.u32 	%r28, [%rd51+-12];
	cvt.rn.f32.s32 	%f51, %r28;
	fma.rn.f32 	%f52, %f48, %f51, %f45;
	ld.global.u32 	%r29, [%rd50+-12];
	cvt.rn.f32.s32 	%f53, %r29;
	fma.rn.f32 	%f54, %f48, %f53, %f47;
	ld.global.f32 	%f55, [%rd22+8];
	ld.global.u32 	%r30, [%rd52+-8];
	cvt.rn.f32.s32 	%f56, %r30;
	fma.rn.f32 	%f57, %f55, %f56, %f50;
	ld.global.u32 	%r31, [%rd51+-8];
	cvt.rn.f32.s32 	%f58, %r31;
	fma.rn.f32 	%f59, %f55, %f58, %f52;
	ld.global.u32 	%r32, [%rd50+-8];
	cvt.rn.f32.s32 	%f60, %r32;
	fma.rn.f32 	%f61, %f55, %f60, %f54;
	ld.global.f32 	%f62, [%rd22+12];
	ld.global.u32 	%r33, [%rd52+-4];
	cvt.rn.f32.s32 	%f63, %r33;
	fma.rn.f32 	%f64, %f62, %f63, %f57;
	ld.global.u32 	%r34, [%rd51+-4];
	cvt.rn.f32.s32 	%f65, %r34;
	fma.rn.f32 	%f66, %f62, %f65, %f59;
	ld.global.u32 	%r35, [%rd50+-4];
	cvt.rn.f32.s32 	%f67, %r35;
	fma.rn.f32 	%f68, %f62, %f67, %f61;
	ld.global.f32 	%f69, [%rd22+16];
	ld.global.u32 	%r36, [%rd52];
	cvt.rn.f32.s32 	%f70, %r36;
	fma.rn.f32 	%f71, %f69, %f70, %f64;
	ld.global.u32 	%r37, [%rd51];
	cvt.rn.f32.s32 	%f72, %r37;
	fma.rn.f32 	%f73, %f69, %f72, %f66;
	ld.global.u32 	%r38, [%rd50];
	cvt.rn.f32.s32 	%f74, %r38;
	fma.rn.f32 	%f75, %f69, %f74, %f68;
	ld.global.f32 	%f76, [%rd22+20];
	ld.global.u32 	%r39, [%rd52+4];
	cvt.rn.f32.s32 	%f77, %r39;
	fma.rn.f32 	%f78, %f76, %f77, %f71;
	ld.global.u32 	%r40, [%rd51+4];
	cvt.rn.f32.s32 	%f79, %r40;
	fma.rn.f32 	%f80, %f76, %f79, %f73;
	ld.global.u32 	%r41, [%rd50+4];
	cvt.rn.f32.s32 	%f81, %r41;
	fma.rn.f32 	%f82, %f76, %f81, %f75;
	ld.global.f32 	%f83, [%rd22+24];
	ld.global.u32 	%r42, [%rd52+8];
	cvt.rn.f32.s32 	%f84, %r42;
	fma.rn.f32 	%f85, %f83, %f84, %f78;
	ld.global.u32 	%r43, [%rd51+8];
	cvt.rn.f32.s32 	%f86, %r43;
	fma.rn.f32 	%f87, %f83, %f86, %f80;
	ld.global.u32 	%r44, [%rd50+8];
	cvt.rn.f32.s32 	%f88, %r44;
	fma.rn.f32 	%f89, %f83, %f88, %f82;
	ld.global.f32 	%f90, [%rd22+28];
	ld.global.u32 	%r45, [%rd52+12];
	cvt.rn.f32.s32 	%f91, %r45;
	fma.rn.f32 	%f157, %f90, %f91, %f85;
	ld.global.u32 	%r46, [%rd51+12];
	cvt.rn.f32.s32 	%f92, %r46;
	fma.rn.f32 	%f158, %f90, %f92, %f87;
	ld.global.u32 	%r47, [%rd50+12];
	cvt.rn.f32.s32 	%f93, %r47;
	fma.rn.f32 	%f159, %f90, %f93, %f89;
	add.s32 	%r74, %r74, 8;
	add.s32 	%r73, %r73, 8;
	add.s64 	%rd52, %rd52, 32;
	add.s64 	%rd51, %rd51, 32;
	add.s64 	%rd50, %rd50, 32;
	setp.ne.s32 	%p4, %r74, 0;
	@%p4 bra 	$L__BB0_4;
$L__BB0_5:
	setp.eq.s32 	%p5, %r3, 0;
	@%p5 bra 	$L__BB0_13;
	and.b32  	%r11, %r16, 3;
	setp.lt.u32 	%p6, %r3, 4;
	@%p6 bra 	$L__BB0_8;
	add.s32 	%r48, %r76, %r2;
	mul.wide.s32 	%rd23, %r48, 4;
	add.s64 	%rd24, %rd4, %rd23;
	ld.global.f32 	%f95, [%rd24];
	mul.wide.u32 	%rd25, %r76, 4;
	add.s64 	%rd26, %rd3, %rd25;
	ld.global.u32 	%r49, [%rd26];
	cvt.rn.f32.s32 	%f96, %r49;
	fma.rn.f32 	%f97, %f95, %f96, %f157;
	add.s64 	%rd27, %rd2, %rd25;
	ld.global.u32 	%r50, [%rd27];
	cvt.rn.f32.s32 	%f98, %r50;
	fma.rn.f32 	%f99, %f95, %f98, %f158;
	add.s64 	%rd28, %rd1, %rd25;
	ld.global.u32 	%r51, [%rd28];
	cvt.rn.f32.s32 	%f100, %r51;
	fma.rn.f32 	%f101, %f95, %f100, %f159;
	ld.global.f32 	%f102, [%rd24+4];
	ld.global.u32 	%r52, [%rd26+4];
	cvt.rn.f32.s32 	%f103, %r52;
	fma.rn.f32 	%f104, %f102, %f103, %f97;
	ld.global.u32 	%r53, [%rd27+4];
	cvt.rn.f32.s32 	%f105, %r53;
	fma.rn.f32 	%f106, %f102, %f105, %f99;
	ld.global.u32 	%r54, [%rd28+4];
	cvt.rn.f32.s32 	%f107, %r54;
	fma.rn.f32 	%f108, %f102, %f107, %f101;
	ld.global.f32 	%f109, [%rd24+8];
	ld.global.u32 	%r55, [%rd26+8];
	cvt.rn.f32.s32 	%f110, %r55;
	fma.rn.f32 	%f111, %f109, %f110, %f104;
	ld.global.u32 	%r56, [%rd27+8];
	cvt.rn.f32.s32 	%f112, %r56;
	fma.rn.f32 	%f113, %f109, %f112, %f106;
	ld.global.u32 	%r57, [%rd28+8];
	cvt.rn.f32.s32 	%f114, %r57;
	fma.rn.f32 	%f115, %f109, %f114, %f108;
	ld.global.f32 	%f116, [%rd24+12];
	ld.global.u32 	%r58, [%rd26+12];
	cvt.rn.f32.s32 	%f117, %r58;
	fma.rn.f32 	%f157, %f116, %f117, %f111;
	ld.global.u32 	%r59, [%rd27+12];
	cvt.rn.f32.s32 	%f118, %r59;
	fma.rn.f32 	%f158, %f116, %f118, %f113;
	ld.global.u32 	%r60, [%rd28+12];
	cvt.rn.f32.s32 	%f119, %r60;
	fma.rn.f32 	%f159, %f116, %f119, %f115;
	add.s32 	%r76, %r76, 4;
$L__BB0_8:
	setp.eq.s32 	%p7, %r11, 0;
	@%p7 bra 	$L__BB0_13;
	setp.eq.s32 	%p8, %r11, 1;
	@%p8 bra 	$L__BB0_11;
	add.s32 	%r61, %r76, %r2;
	mul.wide.s32 	%rd29, %r61, 4;
	add.s64 	%rd30, %rd4, %rd29;
	ld.global.f32 	%f121, [%rd30];
	mul.wide.u32 	%rd31, %r76, 4;
	add.s64 	%rd32, %rd3, %rd31;
	ld.global.u32 	%r62, [%rd32];
	cvt.rn.f32.s32 	%f122, %r62;
	fma.rn.f32 	%f123, %f121, %f122, %f157;
	add.s64 	%rd33, %rd2, %rd31;
	ld.global.u32 	%r63, [%rd33];
	cvt.rn.f32.s32 	%f124, %r63;
	fma.rn.f32 	%f125, %f121, %f124, %f158;
	add.s64 	%rd34, %rd1, %rd31;
	ld.global.u32 	%r64, [%rd34];
	cvt.rn.f32.s32 	%f126, %r64;
	fma.rn.f32 	%f127, %f121, %f126, %f159;
	ld.global.f32 	%f128, [%rd30+4];
	ld.global.u32 	%r65, [%rd32+4];
	cvt.rn.f32.s32 	%f129, %r65;
	fma.rn.f32 	%f157, %f128, %f129, %f123;
	ld.global.u32 	%r66, [%rd33+4];
	cvt.rn.f32.s32 	%f130, %r66;
	fma.rn.f32 	%f158, %f128, %f130, %f125;
	ld.global.u32 	%r67, [%rd34+4];
	cvt.rn.f32.s32 	%f131, %r67;
	fma.rn.f32 	%f159, %f128, %f131, %f127;
	add.s32 	%r76, %r76, 2;
$L__BB0_11:
	and.b32  	%r68, %r16, 1;
	setp.eq.b32 	%p9, %r68, 1;
	not.pred 	%p10, %p9;
	@%p10 bra 	$L__BB0_13;
	add.s32 	%r69, %r76, %r2;
	mul.wide.s32 	%rd35, %r69, 4;
	add.s64 	%rd36, %rd4, %rd35;
	ld.global.f32 	%f132, [%rd36];
	mul.wide.u32 	%rd37, %r76, 4;
	add.s64 	%rd38, %rd3, %rd37;
	ld.global.u32 	%r70, [%rd38];
	cvt.rn.f32.s32 	%f133, %r70;
	fma.rn.f32 	%f157, %f132, %f133, %f157;
	add.s64 	%rd39, %rd2, %rd37;
	ld.global.u32 	%r71, [%rd39];
	cvt.rn.f32.s32 	%f134, %r71;
	fma.rn.f32 	%f158, %f132, %f134, %f158;
	add.s64 	%rd40, %rd1, %rd37;
	ld.global.u32 	%r72, [%rd40];
	cvt.rn.f32.s32 	%f135, %r72;
	fma.rn.f32 	%f159, %f132, %f135, %f159;
$L__BB0_13:
	ld.param.u64 	%rd49, [_Z1BPfPiS0_S0_S_S_S_iii_param_6];
	ld.param.u64 	%rd48, [_Z1BPfPiS0_S0_S_S_S_iii_param_4];
	cvta.to.global.u64 	%rd41, %rd48;
	mul.wide.s32 	%rd42, %r1, 4;
	add.s64 	%rd43, %rd41, %rd42;
	st.global.f32 	[%rd43], %f157;
	cvta.to.global.u64 	%rd44, %rd15;
	add.s64 	%rd45, %rd44, %rd42;
	st.global.f32 	[%rd45], %f158;
	cvta.to.global.u64 	%rd46, %rd49;
	add.s64 	%rd47, %rd46, %rd42;
	st.global.f32 	[%rd47], %f159;
$L__BB0_14:
	ret;

}
	// .globl	_Z1CPfPiS0_S0_S_S_S_iii
.visible .entry _Z1CPfPiS0_S0_S_S_S_iii(
	.param .u64 .ptr .align 1 _Z1CPfPiS0_S0_S_S_S_iii_param_0,
	.param .u64 .ptr .align 1 _Z1CPfPiS0_S0_S_S_S_iii_param_1,
	.param .u64 .ptr .align 1 _Z1CPfPiS0_S0_S_S_S_iii_param_2,
	.param .u64 .ptr .align 1 _Z1CPfPiS0_S0_S_S_S_iii_param_3,
	.param .u64 .ptr .align 1 _Z1CPfPiS0_S0_S_S_S_iii_param_4,
	.param .u64 .ptr .align 1 _Z1CPfPiS0_S0_S_S_S_iii_param_5,
	.param .u64 .ptr .align 1 _Z1CPfPiS0_S0_S_S_S_iii_param_6,
	.param .u32 _Z1CPfPiS0_S0_S_S_S_iii_param_7,
	.param .u32 _Z1CPfPiS0_S0_S_S_S_iii_param_8,
	.param .u32 _Z1CPfPiS0_S0_S_S_S_iii_param_9
)
{
	.reg .pred 	%p<11>;
	.reg .b32 	%r<78>;
	.reg .b32 	%f<160>;
	.reg .b64 	%rd<68>;

	ld.param.u64 	%rd17, [_Z1CPfPiS0_S0_S_S_S_iii_param_0];
	ld.param.u64 	%rd18, [_Z1CPfPiS0_S0_S_S_S_iii_param_1];
	ld.param.u64 	%rd19, [_Z1CPfPiS0_S0_S_S_S_iii_param_2];
	ld.param.u64 	%rd20, [_Z1CPfPiS0_S0_S_S_S_iii_param_3];
	ld.param.u32 	%r17, [_Z1CPfPiS0_S0_S_S_S_iii_param_7];
	ld.param.u32 	%r18, [_Z1CPfPiS0_S0_S_S_S_iii_param_8];
	ld.param.u32 	%r16, [_Z1CPfPiS0_S0_S_S_S_iii_param_9];
	cvta.to.global.u64 	%rd1, %rd20;
	cvta.to.global.u64 	%rd2, %rd19;
	cvta.to.global.u64 	%rd3, %rd18;
	cvta.to.global.u64 	%rd4, %rd17;
	mov.u32 	%r19, %tid.x;
	mov.u32 	%r20, %ctaid.x;
	mov.u32 	%r21, %ntid.x;
	mad.lo.s32 	%r1, %r20, %r21, %r19;
	mul.lo.s32 	%r2, %r18, %r17;
	setp.ge.s32 	%p1, %r1, %r2;
	@%p1 bra 	$L__BB1_14;
	setp.lt.s32 	%p2, %r16, 1;
	mov.f32 	%f157, 0f00000000;
	mov.f32 	%f158, %f157;
	mov.f32 	%f159, %f157;
	@%p2 bra 	$L__BB1_13;
	and.b32  	%r3, %r16, 7;
	setp.lt.u32 	%p3, %r16, 8;
	mov.f32 	%f159, 0f00000000;
	mov.b32 	%r76, 0;
	mov.f32 	%f158, %f159;
	mov.f32 	%f157, %f159;
	@%p3 bra 	$L__BB1_5;
	and.b32  	%r76, %r16, 2147483640;
	neg.s32 	%r74, %r76;
	add.s64 	%rd67, %rd3, 16;
	add.s64 	%rd66, %rd2, 16;
	add.s64 	%rd65, %rd1, 16;
	mov.f32 	%f159, 0f00000000;
	shl.b32 	%r47, %r2, 3;
	mov.u32 	%r73, %r1;
$L__BB1_4:
	.pragma "nounroll";
	mul.wide.s32 	%rd21, %r73, 4;
	add.s64 	%rd22, %rd4, %rd21;
	ld.global.f32 	%f41, [%rd22];
	ld.global.u32 	%r23, [%rd67+-16];
	cvt.rn.f32.s32 	%f42, %r23;
	fma.rn.f32 	%f43, %f41, %f42, %f157;
	ld.global.u32 	%r24, [%rd66+-16];
	cvt.rn.f32.s32 	%f44, %r24;
	fma.rn.f32 	%f45, %f41, %f44, %f158;
	ld.global.u32 	%r25, [%rd65+-16];
	cvt.rn.f32.s32 	%f46, %r25;
	fma.rn.f32 	%f47, %f41, %f46, %f159;
	mul.wide.s32 	%rd23, %r2, 4;
	add.s64 	%rd24, %rd22, %rd23;
	ld.global.f32 	%f48, [%rd24];
	ld.global.u32 	%r26, [%rd67+-12];
	cvt.rn.f32.s32 	%f49, %r26;
	fma.rn.f32 	%f50, %f48, %f49, %f43;
	ld.global.u32 	%r27, [%rd66+-12];
	cvt.rn.f32.s32 	%f51, %r27;
	fma.rn.f32 	%f52, %f48, %f51, %f45;
	ld.global.u32 	%r28, [%rd65+-12];
	cvt.rn.f32.s32 	%f53, %r28;
	fma.rn.f32 	%f54, %f48, %f53, %f47;
	add.s64 	%rd25, %rd24, %rd23;
	ld.global.f32 	%f55, [%rd25];
	ld.global.u32 	%r29, [%rd67+-8];
	cvt.rn.f32.s32 	%f56, %r29;
	fma.rn.f32 	%f57, %f55, %f56, %f50;
	ld.global.u32 	%r30, [%rd66+-8];
	cvt.rn.f32.s32 	%f58, %r30;
	fma.rn.f32 	%f59, %f55, %f58, %f52;
	ld.global.u32 	%r31, [%rd65+-8];
	cvt.rn.f32.s32 	%f60, %r31;
	fma.rn.f32 	%f61, %f55, %f60, %f54;
	add.s64 	%rd26, %rd25, %rd23;
	ld.global.f32 	%f62, [%rd26];
	ld.global.u32 	%r32, [%rd67+-4];
	cvt.rn.f32.s32 	%f63, %r32;
	fma.rn.f32 	%f64, %f62, %f63, %f57;
	ld.global.u32 	%r33, [%rd66+-4];
	cvt.rn.f32.s32 	%f65, %r33;
	fma.rn.f32 	%f66, %f62, %f65, %f59;
	ld.global.u32 	%r34, [%rd65+-4];
	cvt.rn.f32.s32 	%f67, %r34;
	fma.rn.f32 	%f68, %f62, %f67, %f61;
	add.s64 	%rd27, %rd26, %rd23;
	ld.global.f32 	%f69, [%rd27];
	ld.global.u32 	%r35, [%rd67];
	cvt.rn.f32.s32 	%f70, %r35;
	fma.rn.f32 	%f71, %f69, %f70, %f64;
	ld.global.u32 	%r36, [%rd66];
	cvt.rn.f32.s32 	%f72, %r36;
	fma.rn.f32 	%f73, %f69, %f72, %f66;
	ld.global.u32 	%r37, [%rd65];
	cvt.rn.f32.s32 	%f74, %r37;
	fma.rn.f32 	%f75, %f69, %f74, %f68;
	add.s64 	%rd28, %rd27, %rd23;
	ld.global.f32 	%f76, [%rd28];
	ld.global.u32 	%r38, [%rd67+4];
	cvt.rn.f32.s32 	%f77, %r38;
	fma.rn.f32 	%f78, %f76, %f77, %f71;
	ld.global.u32 	%r39, [%rd66+4];
	cvt.rn.f32.s32 	%f79, %r39;
	fma.rn.f32 	%f80, %f76, %f79, %f73;
	ld.global.u32 	%r40, [%rd65+4];
	cvt.rn.f32.s32 	%f81, %r40;
	fma.rn.f32 	%f82, %f76, %f81, %f75;
	add.s64 	%rd29, %rd28, %rd23;
	ld.global.f32 	%f83, [%rd29];
	ld.global.u32 	%r41, [%rd67+8];
	cvt.rn.f32.s32 	%f84, %r41;
	fma.rn.f32 	%f85, %f83, %f84, %f78;
	ld.global.u32 	%r42, [%rd66+8];
	cvt.rn.f32.s32 	%f86, %r42;
	fma.rn.f32 	%f87, %f83, %f86, %f80;
	ld.global.u32 	%r43, [%rd65+8];
	cvt.rn.f32.s32 	%f88, %r43;
	fma.rn.f32 	%f89, %f83, %f88, %f82;
	add.s64 	%rd30, %rd29, %rd23;
	ld.global.f32 	%f90, [%rd30];
	ld.global.u32 	%r44, [%rd67+12];
	cvt.rn.f32.s32 	%f91, %r44;
	fma.rn.f32 	%f157, %f90, %f91, %f85;
	ld.global.u32 	%r45, [%rd66+12];
	cvt.rn.f32.s32 	%f92, %r45;
	fma.rn.f32 	%f158, %f90, %f92, %f87;
	ld.global.u32 	%r46, [%rd65+12];
	cvt.rn.f32.s32 	%f93, %r46;
	fma.rn.f32 	%f159, %f90, %f93, %f89;
	add.s32 	%r74, %r74, 8;
	add.s32 	%r73, %r73, %r47;
	add.s64 	%rd67, %rd67, 32;
	add.s64 	%rd66, %rd66, 32;
	add.s64 	%rd65, %rd65, 32;
	setp.ne.s32 	%p4, %r74, 0;
	@%p4 bra 	$L__BB1_4;
$L__BB1_5:
	setp.eq.s32 	%p5, %r3, 0;
	@%p5 bra 	$L__BB1_13;
	and.b32  	%r11, %r16, 3;
	setp.lt.u32 	%p6, %r3, 4;
	@%p6 bra 	$L__BB1_8;
	mad.lo.s32 	%r48, %r76, %r2, %r1;
	mul.wide.s32 	%rd31, %r48, 4;
	add.s64 	%rd32, %rd4, %rd31;
	ld.global.f32 	%f95, [%rd32];
	mul.wide.u32 	%rd33, %r76, 4;
	add.s64 	%rd34, %rd3, %rd33;
	ld.global.u32 	%r49, [%rd34];
	cvt.rn.f32.s32 	%f96, %r49;
	fma.rn.f32 	%f97, %f95, %f96, %f157;
	add.s64 	%rd35, %rd2, %rd33;
	ld.global.u32 	%r50, [%rd35];
	cvt.rn.f32.s32 	%f98, %r50;
	fma.rn.f32 	%f99, %f95, %f98, %f158;
	add.s64 	%rd36, %rd1, %rd33;
	ld.global.u32 	%r51, [%rd36];
	cvt.rn.f32.s32 	%f100, %r51;
	fma.rn.f32 	%f101, %f95, %f100, %f159;
	mul.wide.s32 	%rd37, %r2, 4;
	add.s64 	%rd38, %rd32, %rd37;
	ld.global.f32 	%f102, [%rd38];
	ld.global.u32 	%r52, [%rd34+4];
	cvt.rn.f32.s32 	%f103, %r52;
	fma.rn.f32 	%f104, %f102, %f103, %f97;
	ld.global.u32 	%r53, [%rd35+4];
	cvt.rn.f32.s32 	%f105, %r53;
	fma.rn.f32 	%f106, %f102, %f105, %f99;
	ld.global.u32 	%r54, [%rd36+4];
	cvt.rn.f32.s32 	%f107, %r54;
	fma.rn.f32 	%f108, %f102, %f107, %f101;
	add.s64 	%rd39, %rd38, %rd37;
	ld.global.f32 	%f109, [%rd39];
	ld.global.u32 	%r55, [%rd34+8];
	cvt.rn.f32.s32 	%f110, %r55;
	fma.rn.f32 	%f111, %f109, %f110, %f104;
	ld.global.u32 	%r56, [%rd35+8];
	cvt.rn.f32.s32 	%f112, %r56;
	fma.rn.f32 	%f113, %f109, %f112, %f106;
	ld.global.u32 	%r57, [%rd36+8];
	cvt.rn.f32.s32 	%f114, %r57;
	fma.rn.f32 	%f115, %f109, %f114, %f108;
	add.s64 	%rd40, %rd39, %rd37;
	ld.global.f32 	%f116, [%rd40];
	ld.global.u32 	%r58, [%rd34+12];
	cvt.rn.f32.s32 	%f117, %r58;
	fma.rn.f32 	%f157, %f116, %f117, %f111;
	ld.global.u32 	%r59, [%rd35+12];
	cvt.rn.f32.s32 	%f118, %r59;
	fma.rn.f32 	%f158, %f116, %f118, %f113;
	ld.global.u32 	%r60, [%rd36+12];
	cvt.rn.f32.s32 	%f119, %r60;
	fma.rn.f32 	%f159, %f116, %f119, %f115;
	add.s32 	%r76, %r76, 4;
$L__BB1_8:
	setp.eq.s32 	%p7, %r11, 0;
	@%p7 bra 	$L__BB1_13;
	setp.eq.s32 	%p8, %r11, 1;
	@%p8 bra 	$L__BB1_11;
	mad.lo.s32 	%r61, %r76, %r2, %r1;
	mul.wide.s32 	%rd41, %r61, 4;
	add.s64 	%rd42, %rd4, %rd41;
	ld.global.f32 	%f121, [%rd42];
	mul.wide.u32 	%rd43, %r76, 4;
	add.s64 	%rd44, %rd3, %rd43;
	ld.global.u32 	%r62, [%rd44];
	cvt.rn.f32.s32 	%f122, %r62;
	fma.rn.f32 	%f123, %f121, %f122, %f157;
	add.s64 	%rd45, %rd2, %rd43;
	ld.global.u32 	%r63, [%rd45];
	cvt.rn.f32.s32 	%f124, %r63;
	fma.rn.f32 	%f125, %f121, %f124, %f158;
	add.s64 	%rd46, %rd1, %rd43;
	ld.global.u32 	%r64, [%rd46];
	cvt.rn.f32.s32 	%f126, %r64;
	fma.rn.f32 	%f127, %f121, %f126, %f159;
	mul.wide.s32 	%rd47, %r2, 4;
	add.s64 	%rd48, %rd42, %rd47;
	ld.global.f32 	%f128, [%rd48];
	ld.global.u32 	%r65, [%rd44+4];
	cvt.rn.f32.s32 	%f129, %r65;
	fma.rn.f32 	%f157, %f128, %f129, %f123;
	ld.global.u32 	%r66, [%rd45+4];
	cvt.rn.f32.s32 	%f130, %r66;
	fma.rn.f32 	%f158, %f128, %f130, %f125;
	ld.global.u32 	%r67, [%rd46+4];
	cvt.rn.f32.s32 	%f131, %r67;
	fma.rn.f32 	%f159, %f128, %f131, %f127;
	add.s32 	%r76, %r76, 2;
$L__BB1_11:
	and.b32  	%r68, %r16, 1;
	setp.eq.b32 	%p9, %r68, 1;
	not.pred 	%p10, %p9;
	@%p10 bra 	$L__BB1_13;
	mad.lo.s32 	%r69, %r76, %r2, %r1;
	mul.wide.s32 	%rd49, %r69, 4;
	add.s64 	%rd50, %rd4, %rd49;
	ld.global.f32 	%f132, [%rd50];
	mul.wide.u32 	%rd51, %r76, 4;
	add.s64 	%rd52, %rd3, %rd51;
	ld.global.u32 	%r70, [%rd52];
	cvt.rn.f32.s32 	%f133, %r70;
	fma.rn.f32 	%f157, %f132, %f133, %f157;
	add.s64 	%rd53, %rd2, %rd51;
	ld.global.u32 	%r71, [%rd53];
	cvt.rn.f32.s32 	%f134, %r71;
	fma.rn.f32 	%f158, %f132, %f134, %f158;
	add.s64 	%rd54, %rd1, %rd51;
	ld.global.u32 	%r72, [%rd54];
	cvt.rn.f32.s32 	%f135, %r72;
	fma.rn.f32 	%f159, %f132, %f135, %f159;
$L__BB1_13:
	ld.param.u64 	%rd64, [_Z1CPfPiS0_S0_S_S_S_iii_param_6];
	ld.param.u64 	%rd63, [_Z1CPfPiS0_S0_S_S_S_iii_param_5];
	ld.param.u64 	%rd62, [_Z1CPfPiS0_S0_S_S_S_iii_param_4];
	cvta.to.global.u64 	%rd55, %rd62;
	mul.wide.s32 	%rd56, %r1, 4;
	add.s64 	%rd57, %rd55, %rd56;
	st.global.f32 	[%rd57], %f157;
	cvta.to.global.u64 	%rd58, %rd63;
	add.s64 	%rd59, %rd58, %rd56;
	st.global.f32 	[%rd59], %f158;
	cvta.to.global.u64 	%rd60, %rd64;
	add.s64 	%rd61, %rd60, %rd56;
	st.global.f32 	[%rd61], %f159;
$L__BB1_14:
	ret;

}


// ===== COMPILED SASS (sm_100) =====

	.target	sm_100

	.elftype	@"ET_EXEC"


//--------------------- .note.nv.tkinfo           --------------------------
	.section	.note.nv.tkinfo,"",@"SHT_NOTE"
	.sectionflags	@"SHF_NOTE_NV_TKINFO"
	.tkinfo
        /*0018*/ 	.word	0x00000002
        /*0030*/ 	.string	""
        /*0030*/ 	.string	"ptxas"
        /*0030*/ 	.string	"Cuda compilation tools, release 13.0, V13.0.88"
        /*0030*/ 	.string	"Build cuda_13.0.r13.0/compiler.36424714_0"
        /*0030*/ 	.string	"-arch sm_100 -m 64 "



//--------------------- .note.nv.cuinfo           --------------------------
	.section	.note.nv.cuinfo,"",@"SHT_NOTE"
	.sectionflags	@"SHF_NOTE_NV_CUINFO"
        /*0018*/ 	.short	0x0002
        /*001a*/ 	.short	0x0064
        /*001c*/ 	.short	0x0082
	.zero		2


//--------------------- .nv.info                  --------------------------
	.section	.nv.info,"",@"SHT_CUDA_INFO"
	.align	4


	//----- nvinfo : EIATTR_REGCOUNT
	.align		4
        /*0000*/ 	.byte	0x04, 0x2f
        /*0002*/ 	.short	(.L_1 - .L_0)
	.align		4
.L_0:
        /*0004*/ 	.word	index@(_Z1BPfPiS0_S0_S_S_S_iii)
        /*0008*/ 	.word	0x00000020


	//----- nvinfo : EIATTR_FRAME_SIZE
	.align		4
.L_1:
        /*000c*/ 	.byte	0x04, 0x11
        /*000e*/ 	.short	(.L_3 - .L_2)
	.align		4
.L_2:
        /*0010*/ 	.word	index@(_Z1BPfPiS0_S0_S_S_S_iii)
        /*0014*/ 	.word	0x00000000


	//----- nvinfo : EIATTR_REGCOUNT
	.align		4
.L_3:
        /*0018*/ 	.byte	0x04, 0x2f
        /*001a*/ 	.short	(.L_5 - .L_4)
	.align		4
.L_4:
        /*001c*/ 	.word	index@(_Z1CPfPiS0_S0_S_S_S_iii)
        /*0020*/ 	.word	0x00000020


	//----- nvinfo : EIATTR_FRAME_SIZE
	.align		4
.L_5:
        /*0024*/ 	.byte	0x04, 0x11
        /*0026*/ 	.short	(.L_7 - .L_6)
	.align		4
.L_6:
        /*0028*/ 	.word	index@(_Z1CPfPiS0_S0_S_S_S_iii)
        /*002c*/ 	.word	0x00000000


	//----- nvinfo : EIATTR_MIN_STACK_SIZE
	.align		4
.L_7:
        /*0030*/ 	.byte	0x04, 0x12
        /*0032*/ 	.short	(.L_9 - .L_8)
	.align		4
.L_8:
        /*0034*/ 	.word	index@(_Z1CPfPiS0_S0_S_S_S_iii)
        /*0038*/ 	.word	0x00000000


	//----- nvinfo : EIATTR_MIN_STACK_SIZE
	.align		4
.L_9:
        /*003c*/ 	.byte	0x04, 0x12
        /*003e*/ 	.short	(.L_11 - .L_10)
	.align		4
.L_10:
        /*0040*/ 	.word	index@(_Z1BPfPiS0_S0_S_S_S_iii)
        /*0044*/ 	.word	0x00000000
.L_11:


//--------------------- .nv.compat                --------------------------
	.section	.nv.compat,"",@"SHT_CUDA_COMPAT_INFO"
	.align	4
        /*0000*/ 	.byte	0x02, 0x09, 0x00, 0x00, 0x02, 0x02, 0x01, 0x00, 0x02, 0x05, 0x05, 0x00, 0x03, 0x07, 0x01, 0x01
        /*0010*/ 	.byte	0x02, 0x03, 0x00, 0x00, 0x02, 0x06, 0x01, 0x00, 0x04, 0x0b, 0x08, 0x00, 0x09, 0x00, 0x00, 0x00
        /*0020*/ 	.byte	0x00, 0x00, 0x00, 0x00


//--------------------- .nv.info._Z1CPfPiS0_S0_S_S_S_iii --------------------------
	.section	.nv.info._Z1CPfPiS0_S0_S_S_S_iii,"",@"SHT_CUDA_INFO"
	.sectionflags	@""
	.align	4


	//----- nvinfo : EIATTR_CUDA_API_VERSION
	.align		4
        /*0000*/ 	.byte	0x04, 0x37
        /*0002*/ 	.short	(.L_13 - .L_12)
.L_12:
        /*0004*/ 	.word	0x00000082


	//----- nvinfo : EIATTR_KPARAM_INFO
	.align		4
.L_13:
        /*0008*/ 	.byte	0x04, 0x17
        /*000a*/ 	.short	(.L_15 - .L_14)
.L_14:
        /*000c*/ 	.word	0x00000000
        /*0010*/ 	.short	0x0009
        /*0012*/ 	.short	0x0040
        /*0014*/ 	.byte	0x00, 0xf0, 0x11, 0x00


	//----- nvinfo : EIATTR_KPARAM_INFO
	.align		4
.L_15:
        /*0018*/ 	.byte	0x04, 0x17
        /*001a*/ 	.short	(.L_17 - .L_16)
.L_16:
        /*001c*/ 	.word	0x00000000
        /*0020*/ 	.short	0x0008
        /*0022*/ 	.short	0x003c
        /*0024*/ 	.byte	0x00, 0xf0, 0x11, 0x00


	//----- nvinfo : EIATTR_KPARAM_INFO
	.align		4
.L_17:
        /*0028*/ 	.byte	0x04, 0x17
        /*002a*/ 	.short	(.L_19 - .L_18)
.L_18:
        /*002c*/ 	.word	0x00000000
        /*0030*/ 	.short	0x0007
        /*0032*/ 	.short	0x0038
        /*0034*/ 	.byte	0x00, 0xf0, 0x11, 0x00


	//----- nvinfo : EIATTR_KPARAM_INFO
	.align		4
.L_19:
        /*0038*/ 	.byte	0x04, 0x17
        /*003a*/ 	.short	(.L_21 - .L_20)
.L_20:
        /*003c*/ 	.word	0x00000000
        /*0040*/ 	.short	0x0006
        /*0042*/ 	.short	0x0030
        /*0044*/ 	.byte	0x00, 0xf5, 0x21, 0x00


	//----- nvinfo : EIATTR_KPARAM_INFO
	.align		4
.L_21:
        /*0048*/ 	.byte	0x04, 0x17
        /*004a*/ 	.short	(.L_23 - .L_22)
.L_22:
        /*004c*/ 	.word	0x00000000
        /*0050*/ 	.short	0x0005
        /*0052*/ 	.short	0x0028
        /*0054*/ 	.byte	0x00, 0xf5, 0x21, 0x00


	//----- nvinfo : EIATTR_KPARAM_INFO
	.align		4
.L_23:
        /*0058*/ 	.byte	0x04, 0x17
        /*005a*/ 	.short	(.L_25 - .L_24)
.L_24:
        /*005c*/ 	.word	0x00000000
        /*0060*/ 	.short	0x0004
        /*0062*/ 	.short	0x0020
        /*0064*/ 	.byte	0x00, 0xf5, 0x21, 0x00


	//----- nvinfo : EIATTR_KPARAM_INFO
	.align		4
.L_25:
        /*0068*/ 	.byte	0x04, 0x17
        /*006a*/ 	.short	(.L_27 - .L_26)
.L_26:
        /*006c*/ 	.word	0x00000000
        /*0070*/ 	.short	0x0003
        /*0072*/ 	.short	0x0018
        /*0074*/ 	.byte	0x00, 0xf5, 0x21, 0x00


	//----- nvinfo : EIATTR_KPARAM_INFO
	.align		4
.L_27:
        /*0078*/ 	.byte	0x04, 0x17
        /*007a*/ 	.short	(.L_29 - .L_28)
.L_28:
        /*007c*/ 	.word	0x00000000
        /*0080*/ 	.short	0x0002
        /*0082*/ 	.short	0x0010
        /*0084*/ 	.byte	0x00, 0xf5, 0x21, 0x00


	//----- nvinfo : EIATTR_KPARAM_INFO
	.align		4
.L_29:
        /*0088*/ 	.byte	0x04, 0x17
        /*008a*/ 	.short	(.L_31 - .L_30)
.L_30:
        /*008c*/ 	.word	0x00000000
        /*0090*/ 	.short	0x0001
        /*0092*/ 	.short	0x0008
        /*0094*/ 	.byte	0x00, 0xf5, 0x21, 0x00


	//----- nvinfo : EIATTR_KPARAM_INFO
	.align		4
.L_31:
        /*0098*/ 	.byte	0x04, 0x17
        /*009a*/ 	.short	(.L_33 - .L_32)
.L_32:
        /*009c*/ 	.word	0x00000000
        /*00a0*/ 	.short	0x0000
        /*00a2*/ 	.short	0x0000
        /*00a4*/ 	.byte	0x00, 0xf5, 0x21, 0x00


	//----- nvinfo : EIATTR_SPARSE_MMA_MASK
	.align		4
.L_33:
        /*00a8*/ 	.byte	0x03, 0x50
        /*00aa*/ 	.short	0x0000


	//----- nvinfo : EIATTR_MAXREG_COUNT
	.align		4
        /*00ac*/ 	.byte	0x03, 0x1b
        /*00ae*/ 	.short	0x00ff


	//----- nvinfo : EIATTR_MERCURY_ISA_VERSION
	.align		4
        /*00b0*/ 	.byte	0x03, 0x5f
        /*00b2*/ 	.short	0x0101


	//----- nvinfo : EIATTR_VRC_CTA_INIT_COUNT
	.align		4
        /*00b4*/ 	.byte	0x02, 0x4a
	.zero		1
	.zero		1


	//----- nvinfo : EIATTR_EXIT_INSTR_OFFSETS
	.align		4
        /*00b8*/ 	.byte	0x04, 0x1c
        /*00ba*/ 	.short	(.L_35 - .L_34)


	//   ....[0]....
.L_34:
        /*00bc*/ 	.word	0x00000080


	//   ....[1]....
        /*00c0*/ 	.word	0x00001090


	//----- nvinfo : EIATTR_CBANK_PARAM_SIZE
	.align		4
.L_35:
        /*00c4*/ 	.byte	0x03, 0x19
        /*00c6*/ 	.short	0x0044


	//----- nvinfo : EIATTR_PARAM_CBANK
	.align		4
        /*00c8*/ 	.byte	0x04, 0x0a
        /*00ca*/ 	.short	(.L_37 - .L_36)
	.align		4
.L_36:
        /*00cc*/ 	.word	index@(.nv.constant0._Z1CPfPiS0_S0_S_S_S_iii)
        /*00d0*/ 	.short	0x0380
        /*00d2*/ 	.short	0x0044


	//----- nvinfo : EIATTR_SW_WAR
	.align		4
.L_37:
        /*00d4*/ 	.byte	0x04, 0x36
        /*00d6*/ 	.short	(.L_39 - .L_38)
.L_38:
        /*00d8*/ 	.word	0x00000008
.L_39:


//--------------------- .nv.info._Z1BPfPiS0_S0_S_S_S_iii --------------------------
	.section	.nv.info._Z1BPfPiS0_S0_S_S_S_iii,"",@"SHT_CUDA_INFO"
	.sectionflags	@""
	.align	4


	//----- nvinfo : EIATTR_CUDA_API_VERSION
	.align		4
        /*0000*/ 	.byte	0x04, 0x37
        /*0002*/ 	.short	(.L_41 - .L_40)
.L_40:
        /*0004*/ 	.word	0x00000082


	//----- nvinfo : EIATTR_KPARAM_INFO
	.align		4
.L_41:
        /*0008*/ 	.byte	0x04, 0x17
        /*000a*/ 	.short	(.L_43 - .L_42)
.L_42:
        /*000c*/ 	.word	0x00000000
        /*0010*/ 	.short	0x0009
        /*0012*/ 	.short	0x0040
        /*0014*/ 	.byte	0x00, 0xf0, 0x11, 0x00


	//----- nvinfo : EIATTR_KPARAM_INFO
	.align		4
.L_43:
        /*0018*/ 	.byte	0x04, 0x17
        /*001a*/ 	.short	(.L_45 - .L_44)
.L_44:
        /*001c*/ 	.word	0x00000000
        /*0020*/ 	.short	0x0008
        /*0022*/ 	.short	0x003c
        /*0024*/ 	.byte	0x00, 0xf0, 0x11, 0x00


	//----- nvinfo : EIATTR_KPARAM_INFO
	.align		4
.L_45:
        /*0028*/ 	.byte	0x04, 0x17
        /*002a*/ 	.short	(.L_47 - .L_46)
.L_46:
        /*002c*/ 	.word	0x00000000
        /*0030*/ 	.short	0x0007
        /*0032*/ 	.short	0x0038
        /*0034*/ 	.byte	0x00, 0xf0, 0x11, 0x00


	//----- nvinfo : EIATTR_KPARAM_INFO
	.align		4
.L_47:
        /*0038*/ 	.byte	0x04, 0x17
        /*003a*/ 	.short	(.L_49 - .L_48)
.L_48:
        /*003c*/ 	.word	0x00000000
        /*0040*/ 	.short	0x0006
        /*0042*/ 	.short	0x0030
        /*0044*/ 	.byte	0x00, 0xf5, 0x21, 0x00


	//----- nvinfo : EIATTR_KPARAM_INFO
	.align		4
.L_49:
        /*0048*/ 	.byte	0x04, 0x17
        /*004a*/ 	.short	(.L_51 - .L_50)
.L_50:
        /*004c*/ 	.word	0x00000000
        /*0050*/ 	.short	0x0005
        /*0052*/ 	.short	0x0028
        /*0054*/ 	.byte	0x00, 0xf5, 0x21, 0x00


	//----- nvinfo : EIATTR_KPARAM_INFO
	.align		4
.L_51:
        /*0058*/ 	.byte	0x04, 0x17
        /*005a*/ 	.short	(.L_53 - .L_52)
.L_52:
        /*005c*/ 	.word	0x00000000
        /*0060*/ 	.short	0x0004
        /*0062*/ 	.short	0x0020
        /*0064*/ 	.byte	0x00, 0xf5, 0x21, 0x00


	//----- nvinfo : EIATTR_KPARAM_INFO
	.align		4
.L_53:
        /*0068*/ 	.byte	0x04, 0x17
        /*006a*/ 	.short	(.L_55 - .L_54)
.L_54:
        /*006c*/ 	.word	0x00000000
        /*0070*/ 	.short	0x0003
        /*0072*/ 	.short	0x0018
        /*0074*/ 	.byte	0x00, 0xf5, 0x21, 0x00


	//----- nvinfo : EIATTR_KPARAM_INFO
	.align		4
.L_55:
        /*0078*/ 	.byte	0x04, 0x17
        /*007a*/ 	.short	(.L_57 - .L_56)
.L_56:
        /*007c*/ 	.word	0x00000000
        /*0080*/ 	.short	0x0002
        /*0082*/ 	.short	0x0010
        /*0084*/ 	.byte	0x00, 0xf5, 0x21, 0x00


	//----- nvinfo : EIATTR_KPARAM_INFO
	.align		4
.L_57:
        /*0088*/ 	.byte	0x04, 0x17
        /*008a*/ 	.short	(.L_59 - .L_58)
.L_58:
        /*008c*/ 	.word	0x00000000
        /*0090*/ 	.short	0x0001
        /*0092*/ 	.short	0x0008
        /*0094*/ 	.byte	0x00, 0xf5, 0x21, 0x00


	//----- nvinfo : EIATTR_KPARAM_INFO
	.align		4
.L_59:
        /*0098*/ 	.byte	0x04, 0x17
        /*009a*/ 	.short	(.L_61 - .L_60)
.L_60:
        /*009c*/ 	.word	0x00000000
        /*00a0*/ 	.short	0x0000
        /*00a2*/ 	.short	0x0000
        /*00a4*/ 	.byte	0x00, 0xf5, 0x21, 0x00


	//----- nvinfo : EIATTR_SPARSE_MMA_MASK
	.align		4
.L_61:
        /*00a8*/ 	.byte	0x03, 0x50
        /*00aa*/ 	.short	0x0000


	//----- nvinfo : EIATTR_MAXREG_COUNT
	.align		4
        /*00ac*/ 	.byte	0x03, 0x1b
        /*00ae*/ 	.short	0x00ff


	//----- nvinfo : EIATTR_MERCURY_ISA_VERSION
	.align		4
        /*00b0*/ 	.byte	0x03, 0x5f
        /*00b2*/ 	.short	0x0101


	//----- nvinfo : EIATTR_VRC_CTA_INIT_COUNT
	.align		4
        /*00b4*/ 	.byte	0x02, 0x4a
	.zero		1
	.zero		1


	//----- nvinfo : EIATTR_EXIT_INSTR_OFFSETS
	.align		4
        /*00b8*/ 	.byte	0x04, 0x1c
        /*00ba*/ 	.short	(.L_63 - .L_62)


	//   ....[0]....
.L_62:
        /*00bc*/ 	.word	0x00000080


	//   ....[1]....
        /*00c0*/ 	.word	0x00000ff0


	//----- nvinfo : EIATTR_CBANK_PARAM_SIZE
	.align		4
.L_63:
        /*00c4*/ 	.byte	0x03, 0x19
        /*00c6*/ 	.short	0x0044


	//----- nvinfo : EIATTR_PARAM_CBANK
	.align		4
        /*00c8*/ 	.byte	0x04, 0x0a
        /*00ca*/ 	.short	(.L_65 - .L_64)
	.align		4
.L_64:
        /*00cc*/ 	.word	index@(.nv.constant0._Z1BPfPiS0_S0_S_S_S_iii)
        /*00d0*/ 	.short	0x0380
        /*00d2*/ 	.short	0x0044


	//----- nvinfo : EIATTR_SW_WAR
	.align		4
.L_65:
        /*00d4*/ 	.byte	0x04, 0x36
        /*00d6*/ 	.short	(.L_67 - .L_66)
.L_66:
        /*00d8*/ 	.word	0x00000008
.L_67:


//--------------------- .nv.callgraph             --------------------------
	.section	.nv.callgraph,"",@"SHT_CUDA_CALLGRAPH"
	.align	4
	.sectionentsize	8
	.align		4
        /*0000*/ 	.word	0x00000000
	.align		4
        /*0004*/ 	.word	0xffffffff
	.align		4
        /*0008*/ 	.word	0x00000000
	.align		4
        /*000c*/ 	.word	0xfffffffe
	.align		4
        /*0010*/ 	.word	0x00000000
	.align		4
        /*0014*/ 	.word	0xfffffffd
	.align		4
        /*0018*/ 	.word	0x00000000
	.align		4
        /*001c*/ 	.word	0xfffffffc


//--------------------- .text._Z1CPfPiS0_S0_S_S_S_iii --------------------------
	.section	.text._Z1CPfPiS0_S0_S_S_S_iii,"ax",@progbits
	.align	128
        .global         _Z1CPfPiS0_S0_S_S_S_iii
        .type           _Z1CPfPiS0_S0_S_S_S_iii,@function
        .size           _Z1CPfPiS0_S0_S_S_S_iii,(.L_x_12 - _Z1CPfPiS0_S0_S_S_S_iii)
        .other          _Z1CPfPiS0_S0_S_S_S_iii,@"STO_CUDA_ENTRY STV_DEFAULT"
_Z1CPfPiS0_S0_S_S_S_iii:
.text._Z1CPfPiS0_S0_S_S_S_iii:
[----:B------:R-:W-:Y:S01]  /*0000*/  LDC R1, c[0x0][0x37c] ;  /* 0x0000df00ff017b82 */ /* 0x000fe20000000800 */
[----:B------:R-:W0:Y:S07]  /*0010*/  S2R R0, SR_TID.X ;  /* 0x0000000000007919 */ /* 0x000e2e0000002100 */
[----:B------:R-:W0:Y:S08]  /*0020*/  S2UR UR4, SR_CTAID.X ;  /* 0x00000000000479c3 */ /* 0x000e300000002500 */
[----:B------:R-:W0:Y:S08]  /*0030*/  LDC R3, c[0x0][0x360] ;  /* 0x0000d800ff037b82 */ /* 0x000e300000000800 */
[----:B------:R-:W1:Y:S01]  /*0040*/  LDC.64 R12, c[0x0][0x3b8] ;  /* 0x0000ee00ff0c7b82 */ /* 0x000e620000000a00 */
[----:B0-----:R-:W-:-:S02]  /*0050*/  IMAD R0, R3, UR4, R0 ;  /* 0x0000000403007c24 */ /* 0x001fc4000f8e0200 */
[----:B-1----:R-:W-:-:S05]  /*0060*/  IMAD R13, R13, R12, RZ ;  /* 0x0000000c0d0d7224 */ /* 0x002fca00078e02ff */
[----:B------:R-:W-:-:S13]  /*0070*/  ISETP.GE.AND P0, PT, R0, R13, PT ;  /* 0x0000000d0000720c */ /* 0x000fda0003f06270 */
[----:B------:R-:W-:Y:S05]  /*0080*/  @P0 EXIT ;  /* 0x000000000000094d */ /* 0x000fea0003800000 */
[----:B------:R-:W0:Y:S01]  /*0090*/  LDCU UR10, c[0x0][0x3c0] ;  /* 0x00007800ff0a77ac */ /* 0x000e220008000800 */
[----:B------:R-:W-:Y:S01]  /*00a0*/  HFMA2 R24, -RZ, RZ, 0, 0 ;  /* 0x00000000ff187431 */ /* 0x000fe200000001ff */
[----:B------:R-:W-:Y:S01]  /*00b0*/  MOV R29, RZ ;  /* 0x000000ff001d7202 */ /* 0x000fe20000000f00 */
[----:B------:R-:W-:Y:S01]  /*00c0*/  HFMA2 R23, -RZ, RZ, 0, 0 ;  /* 0x00000000ff177431 */ /* 0x000fe200000001ff */
[----:B------:R-:W1:Y:S01]  /*00d0*/  LDCU.64 UR16, c[0x0][0x358] ;  /* 0x00006b00ff1077ac */ /* 0x000e620008000a00 */
[----:B0-----:R-:W-:-:S09]  /*00e0*/  UISETP.GE.AND UP0, UPT, UR10, 0x1, UPT ;  /* 0x000000010a00788c */ /* 0x001fd2000bf06270 */
[----:B-1----:R-:W-:Y:S05]  /*00f0*/  BRA.U !UP0, `(.L_x_0) ;  /* 0x0000000d08c07547 */ /* 0x002fea000b800000 */
[----:B------:R-:W-:Y:S01]  /*0100*/  UISETP.GE.U32.AND UP1, UPT, UR10, 0x8, UPT ;  /* 0x000000080a00788c */ /* 0x000fe2000bf26070 */
[----:B------:R-:W-:Y:S01]  /*0110*/  MOV R23, RZ ;  /* 0x000000ff00177202 */ /* 0x000fe20000000f00 */
[----:B------:R-:W-:Y:S01]  /*0120*/  ULOP3.LUT UR11, UR10, 0x7, URZ, 0xc0, !UPT ;  /* 0x000000070a0b7892 */ /* 0x000fe2000f8ec0ff */
[----:B------:R-:W-:Y:S02]  /*0130*/  MOV R14, RZ ;  /* 0x000000ff000e7202 */ /* 0x000fe40000000f00 */
[----:B------:R-:W-:Y:S01]  /*0140*/  MOV R29, RZ ;  /* 0x000000ff001d7202 */ /* 0x000fe20000000f00 */
[----:B------:R-:W-:Y:S01]  /*0150*/  UISETP.NE.AND UP0, UPT, UR11, URZ, UPT ;  /* 0x000000ff0b00728c */ /* 0x000fe2000bf05270 */
[----:B------:R-:W-:Y:S02]  /*0160*/  MOV R24, RZ ;  /* 0x000000ff00187202 */ /* 0x000fe40000000f00 */
[----:B------:R-:W-:Y:S08]  /*0170*/  BRA.U !UP1, `(.L_x_1) ;  /* 0x0000000509d87547 */ /* 0x000ff0000b800000 */
[----:B------:R-:W0:Y:S01]  /*0180*/  LDCU.128 UR12, c[0x0][0x390] ;  /* 0x00007200ff0c77ac */ /* 0x000e220008000c00 */
[----:B------:R-:W-:Y:S02]  /*0190*/  MOV R23, RZ ;  /* 0x000000ff00177202 */ /* 0x000fe40000000f00 */
[----:B------:R-:W-:Y:S01]  /*01a0*/  MOV R12, R0 ;  /* 0x00000000000c7202 */ /* 0x000fe20000000f00 */
[----:B------:R-:W1:Y:S01]  /*01b0*/  LDCU.64 UR8, c[0x0][0x388] ;  /* 0x00007100ff0877ac */ /* 0x000e620008000a00 */
[----:B0-----:R-:W-:Y:S02]  /*01c0*/  UIADD3 UR6, UP2, UPT, UR12, 0x10, URZ ;  /* 0x000000100c067890 */ /* 0x001fe4000ff5e0ff */
[----:B------:R-:W-:Y:S02]  /*01d0*/  UIADD3 UR4, UP3, UPT, UR14, 0x10, URZ ;  /* 0x000000100e047890 */ /* 0x000fe4000ff7e0ff */
[----:B-1----:R-:W-:Y:S02]  /*01e0*/  UIADD3 UR8, UP1, UPT, UR8, 0x10, URZ ;  /* 0x0000001008087890 */ /* 0x002fe4000ff3e0ff */
[----:B------:R-:W-:Y:S01]  /*01f0*/  UIADD3.X UR7, UPT, UPT, URZ, UR13, URZ, UP2, !UPT ;  /* 0x0000000dff077290 */ /* 0x000fe200097fe4ff */
[----:B------:R-:W-:Y:S01]  /*0200*/  MOV R2, UR6 ;  /* 0x0000000600027c02 */ /* 0x000fe20008000f00 */
[----:B------:R-:W-:Y:S01]  /*0210*/  UIADD3.X UR5, UPT, UPT, URZ, UR15, URZ, UP3, !UPT ;  /* 0x0000000fff057290 */ /* 0x000fe20009ffe4ff */
[----:B------:R-:W-:Y:S01]  /*0220*/  MOV R6, UR4 ;  /* 0x0000000400067c02 */ /* 0x000fe20008000f00 */
[----:B------:R-:W-:Y:S01]  /*0230*/  ULOP3.LUT UR12, UR10, 0x7ffffff8, URZ, 0xc0, !UPT ;  /* 0x7ffffff80a0c7892 */ /* 0x000fe2000f8ec0ff */
[----:B------:R-:W-:Y:S01]  /*0240*/  MOV R4, UR8 ;  /* 0x0000000800047c02 */ /* 0x000fe20008000f00 */
[----:B------:R-:W-:Y:S01]  /*0250*/  UIADD3.X UR9, UPT, UPT, URZ, UR9, URZ, UP1, !UPT ;  /* 0x00000009ff097290 */ /* 0x000fe20008ffe4ff */
[----:B------:R-:W-:Y:S01]  /*0260*/  MOV R3, UR7 ;  /* 0x0000000700037c02 */ /* 0x000fe20008000f00 */
[----:B------:R-:W-:Y:S01]  /*0270*/  UIADD3 UR13, UPT, UPT, -UR12, URZ, URZ ;  /* 0x000000ff0c0d7290 */ /* 0x000fe2000fffe1ff */
[----:B------:R-:W-:-:S02]  /*0280*/  MOV R7, UR5 ;  /* 0x0000000500077c02 */ /* 0x000fc40008000f00 */
[----:B------:R-:W-:Y:S02]  /*0290*/  MOV R14, UR12 ;  /* 0x0000000c000e7c02 */ /* 0x000fe40008000f00 */
[----:B------:R-:W-:-:S07]  /*02a0*/  MOV R5, UR9 ;  /* 0x0000000900057c02 */ /* 0x000fce0008000f00 */
.L_x_2:
[----:B------:R-:W0:Y:S01]  /*02b0*/  LDC.64 R20, c[0x0][0x380] ;  /* 0x0000e000ff147b82 */ /* 0x000e220000000a00 */
[----:B------:R-:W2:Y:S04]  /*02c0*/  LDG.E R28, desc[UR16][R4.64+-0x10] ;  /* 0xfffff010041c7981 */ /* 0x000ea8000c1e1900 */
[----:B------:R-:W3:Y:S04]  /*02d0*/  LDG.E R22, desc[UR16][R6.64+-0x10] ;  /* 0xfffff01006167981 */ /* 0x000ee8000c1e1900 */
[----:B------:R-:W4:Y:S04]  /*02e0*/  LDG.E R19, desc[UR16][R2.64+-0x10] ;  /* 0xfffff01002137981 */ /* 0x000f28000c1e1900 */
[----:B------:R-:W5:Y:S04]  /*02f0*/  LDG.E R17, desc[UR16][R4.64+-0xc] ;  /* 0xfffff41004117981 */ /* 0x000f68000c1e1900 */
[----:B------:R-:W5:Y:S04]  /*0300*/  LDG.E R25, desc[UR16][R2.64+-0xc] ;  /* 0xfffff41002197981 */ /* 0x000f68000c1e1900 */
[----:B------:R-:W5:Y:S01]  /*0310*/  LDG.E R27, desc[UR16][R6.64+-0xc] ;  /* 0xfffff410061b7981 */ /* 0x000f62000c1e1900 */
[----:B0-----:R-:W-:-:S03]  /*0320*/  IMAD.WIDE R20, R12, 0x4, R20 ;  /* 0x000000040c147825 */ /* 0x001fc600078e0214 */
[----:B------:R-:W5:Y:S04]  /*0330*/  LDG.E R16, desc[UR16][R4.64+-0x8] ;  /* 0xfffff81004107981 */ /* 0x000f68000c1e1900 */
[----:B------:R-:W5:Y:S01]  /*0340*/  LDG.E R18, desc[UR16][R20.64] ;  /* 0x0000001014127981 */ /* 0x000f62000c1e1900 */
[----:B------:R-:W-:-:S05]  /*0350*/  IMAD.WIDE R8, R13, 0x4, R20 ;  /* 0x000000040d087825 */ /* 0x000fca00078e0214 */
[----:B------:R0:W5:Y:S01]  /*0360*/  LDG.E R26, desc[UR16][R8.64] ;  /* 0x00000010081a7981 */ /* 0x000162000c1e1900 */
[----:B------:R-:W-:-:S03]  /*0370*/  IMAD.WIDE R10, R13, 0x4, R8 ;  /* 0x000000040d0a7825 */ /* 0x000fc600078e0208 */
[----:B------:R-:W5:Y:S04]  /*0380*/  LDG.E R20, desc[UR16][R2.64+-0x8] ;  /* 0xfffff81002147981 */ /* 0x000f68000c1e1900 */
[----:B------:R1:W5:Y:S01]  /*0390*/  LDG.E R15, desc[UR16][R10.64] ;  /* 0x000000100a0f7981 */ /* 0x000362000c1e1900 */
[----:B0-----:R-:W-:Y:S01]  /*03a0*/  IMAD.WIDE R8, R13, 0x4, R10 ;  /* 0x000000040d087825 */ /* 0x001fe200078e020a */
[----:B--2---:R-:W-:Y:S02]  /*03b0*/  I2FP.F32.S32 R21, R28 ;  /* 0x0000001c00157245 */ /* 0x004fe40000201400 */
[----:B---3--:R-:W-:Y:S02]  /*03c0*/  I2FP.F32.S32 R22, R22 ;  /* 0x0000001600167245 */ /* 0x008fe40000201400 */
[----:B----4-:R-:W-:-:S02]  /*03d0*/  I2FP.F32.S32 R19, R19 ;  /* 0x0000001300137245 */ /* 0x010fc40000201400 */
[----:B-----5:R-:W-:Y:S02]  /*03e0*/  I2FP.F32.S32 R17, R17 ;  /* 0x0000001100117245 */ /* 0x020fe40000201400 */
[----:B------:R-:W-:Y:S01]  /*03f0*/  I2FP.F32.S32 R25, R25 ;  /* 0x0000001900197245 */ /* 0x000fe20000201400 */
[C---:B------:R-:W-:Y:S02]  /*0400*/  FFMA R24, R18.reuse, R21, R24 ;  /* 0x0000001512187223 */ /* 0x040fe40000000018 */
[----:B------:R-:W2:Y:S01]  /*0410*/  LDG.E R21, desc[UR16][R6.64+-0x8] ;  /* 0xfffff81006157981 */ /* 0x000ea2000c1e1900 */
[C---:B------:R-:W-:Y:S01]  /*0420*/  FFMA R23, R18.reuse, R22, R23 ;  /* 0x0000001612177223 */ /* 0x040fe20000000017 */
[----:B------:R-:W-:Y:S02]  /*0430*/  FFMA R29, R18, R19, R29 ;  /* 0x00000013121d7223 */ /* 0x000fe4000000001d */
[----:B------:R-:W3:Y:S01]  /*0440*/  LDG.E R22, desc[UR16][R4.64+-0x4] ;  /* 0xfffffc1004167981 */ /* 0x000ee2000c1e1900 */
[----:B------:R-:W-:Y:S01]  /*0450*/  FFMA R24, R26, R17, R24 ;  /* 0x000000111a187223 */ /* 0x000fe20000000018 */
[----:B-1----:R-:W-:-:S02]  /*0460*/  I2FP.F32.S32 R10, R27 ;  /* 0x0000001b000a7245 */ /* 0x002fc40000201400 */
[----:B------:R-:W4:Y:S04]  /*0470*/  LDG.E R18, desc[UR16][R2.64+-0x4] ;  /* 0xfffffc1002127981 */ /* 0x000f28000c1e1900 */
[----:B------:R-:W5:Y:S01]  /*0480*/  LDG.E R17, desc[UR16][R6.64+-0x4] ;  /* 0xfffffc1006117981 */ /* 0x000f62000c1e1900 */
[C---:B------:R-:W-:Y:S01]  /*0490*/  FFMA R28, R26.reuse, R25, R29 ;  /* 0x000000191a1c7223 */ /* 0x040fe2000000001d */
[----:B------:R-:W-:Y:S02]  /*04a0*/  FFMA R26, R26, R10, R23 ;  /* 0x0000000a1a1a7223 */ /* 0x000fe40000000017 */
[----:B------:R0:W5:Y:S01]  /*04b0*/  LDG.E R19, desc[UR16][R8.64] ;  /* 0x0000001008137981 */ /* 0x000162000c1e1900 */
[----:B------:R-:W-:Y:S01]  /*04c0*/  I2FP.F32.S32 R27, R16 ;  /* 0x00000010001b7245 */ /* 0x000fe20000201400 */
[----:B------:R-:W-:-:S02]  /*04d0*/  IMAD.WIDE R10, R13, 0x4, R8 ;  /* 0x000000040d0a7825 */ /* 0x000fc400078e0208 */
[----:B------:R-:W5:Y:S04]  /*04e0*/  LDG.E R16, desc[UR16][R4.64] ;  /* 0x0000001004107981 */ /* 0x000f68000c1e1900 */
[----:B------:R-:W5:Y:S01]  /*04f0*/  LDG.E R23, desc[UR16][R2.64] ;  /* 0x0000001002177981 */ /* 0x000f62000c1e1900 */
[----:B------:R-:W-:-:S03]  /*0500*/  FFMA R27, R15, R27, R24 ;  /* 0x0000001b0f1b7223 */ /* 0x000fc60000000018 */
[----:B------:R-:W5:Y:S04]  /*0510*/  LDG.E R25, desc[UR16][R6.64] ;  /* 0x0000001006197981 */ /* 0x000f68000c1e1900 */
[----:B------:R1:W5:Y:S01]  /*0520*/  LDG.E R24, desc[UR16][R10.64] ;  /* 0x000000100a187981 */ /* 0x000362000c1e1900 */
[----:B------:R-:W-:Y:S01]  /*0530*/  I2FP.F32.S32 R20, R20 ;  /* 0x0000001400147245 */ /* 0x000fe20000201400 */
[----:B0-----:R-:W-:-:S04]  /*0540*/  IMAD.WIDE R8, R13, 0x4, R10 ;  /* 0x000000040d087825 */ /* 0x001fc800078e020a */
[----:B------:R-:W-:Y:S01]  /*0550*/  FFMA R28, R15, R20, R28 ;  /* 0x000000140f1c7223 */ /* 0x000fe2000000001c */
[----:B--2---:R-:W-:-:S05]  /*0560*/  I2FP.F32.S32 R21, R21 ;  /* 0x0000001500157245 */ /* 0x004fca0000201400 */
[----:B------:R-:W-:Y:S01]  /*0570*/  FFMA R26, R15, R21, R26 ;  /* 0x000000150f1a7223 */ /* 0x000fe2000000001a */
[C---:B------:R-:W-:Y:S01]  /*0580*/  IMAD.WIDE R20, R13.reuse, 0x4, R8 ;  /* 0x000000040d147825 */ /* 0x040fe200078e0208 */
[----:B---3--:R-:W-:Y:S01]  /*0590*/  I2FP.F32.S32 R22, R22 ;  /* 0x0000001600167245 */ /* 0x008fe20000201400 */
[----:B------:R5:W2:Y:S01]  /*05a0*/  LDG.E R15, desc[UR16][R8.64] ;  /* 0x00000010080f7981 */ /* 0x000aa2000c1e1900 */
[----:B----4-:R-:W-:Y:S01]  /*05b0*/  I2FP.F32.S32 R29, R18 ;  /* 0x00000012001d7245 */ /* 0x010fe20000201400 */
[----:B-1----:R-:W-:Y:S02]  /*05c0*/  IMAD.WIDE R10, R13, 0x4, R20 ;  /* 0x000000040d0a7825 */ /* 0x002fe400078e0214 */
[----:B------:R-:W3:Y:S01]  /*05d0*/  LDG.E R18, desc[UR16][R2.64+0x4] ;  /* 0x0000041002127981 */ /* 0x000ee2000c1e1900 */
[----:B-----5:R-:W-:Y:S01]  /*05e0*/  I2FP.F32.S32 R9, R17 ;  /* 0x0000001100097245 */ /* 0x020fe20000201400 */
[C---:B------:R-:W-:Y:S01]  /*05f0*/  FFMA R27, R19.reuse, R22, R27 ;  /* 0x00000016131b7223 */ /* 0x040fe2000000001b */
[C---:B------:R-:W-:Y:S01]  /*0600*/  FFMA R29, R19.reuse, R29, R28 ;  /* 0x0000001d131d7223 */ /* 0x040fe2000000001c */
[----:B------:R-:W4:Y:S01]  /*0610*/  LDG.E R22, desc[UR16][R4.64+0x4] ;  /* 0x0000041004167981 */ /* 0x000f22000c1e1900 */
[----:B------:R-:W-:Y:S01]  /*0620*/  I2FP.F32.S32 R28, R16 ;  /* 0x00000010001c7245 */ /* 0x000fe20000201400 */
[----:B------:R-:W-:Y:S01]  /*0630*/  FFMA R19, R19, R9, R26 ;  /* 0x0000000913137223 */ /* 0x000fe2000000001a */
[----:B------:R-:W-:Y:S01]  /*0640*/  I2FP.F32.S32 R26, R23 ;  /* 0x00000017001a7245 */ /* 0x000fe20000201400 */
[----:B------:R0:W5:Y:S04]  /*0650*/  LDG.E R17, desc[UR16][R20.64] ;  /* 0x0000001014117981 */ /* 0x000168000c1e1900 */
[----:B------:R-:W5:Y:S04]  /*0660*/  LDG.E R9, desc[UR16][R6.64+0x4] ;  /* 0x0000041006097981 */ /* 0x000f68000c1e1900 */
[----:B------:R-:W5:Y:S01]  /*0670*/  LDG.E R8, desc[UR16][R4.64+0x8] ;  /* 0x0000081004087981 */ /* 0x000f62000c1e1900 */
[----:B0-----:R-:W-:-:S03]  /*0680*/  I2FP.F32.S32 R20, R25 ;  /* 0x0000001900147245 */ /* 0x001fc60000201400 */
[----:B------:R-:W5:Y:S01]  /*0690*/  LDG.E R10, desc[UR16][R10.64] ;  /* 0x000000100a0a7981 */ /* 0x000f62000c1e1900 */
[C---:B------:R-:W-:Y:S01]  /*06a0*/  FFMA R28, R24.reuse, R28, R27 ;  /* 0x0000001c181c7223 */ /* 0x040fe2000000001b */
[C---:B------:R-:W-:Y:S02]  /*06b0*/  FFMA R26, R24.reuse, R26, R29 ;  /* 0x0000001a181a7223 */ /* 0x040fe4000000001d */
[----:B------:R-:W5:Y:S01]  /*06c0*/  LDG.E R16, desc[UR16][R2.64+0x8] ;  /* 0x0000081002107981 */ /* 0x000f62000c1e1900 */
[----:B------:R-:W-:-:S03]  /*06d0*/  FFMA R24, R24, R20, R19 ;  /* 0x0000001418187223 */ /* 0x000fc60000000013 */
[----:B------:R-:W5:Y:S04]  /*06e0*/  LDG.E R20, desc[UR16][R2.64+0xc] ;  /* 0x00000c1002147981 */ /* 0x000f68000c1e1900 */
[----:B------:R-:W5:Y:S04]  /*06f0*/  LDG.E R11, desc[UR16][R6.64+0x8] ;  /* 0x00000810060b7981 */ /* 0x000f68000c1e1900 */
[----:B------:R0:W5:Y:S04]  /*0700*/  LDG.E R21, desc[UR16][R4.64+0xc] ;  /* 0x00000c1004157981 */ /* 0x000168000c1e1900 */
[----:B------:R1:W5:Y:S01]  /*0710*/  LDG.E R19, desc[UR16][R6.64+0xc] ;  /* 0x00000c1006137981 */ /* 0x000362000c1e1900 */
[----:B------:R-:W-:-:S04]  /*0720*/  UIADD3 UR13, UPT, UPT, UR13, 0x8, URZ ;  /* 0x000000080d0d7890 */ /* 0x000fc8000fffe0ff */
[----:B------:R-:W-:Y:S01]  /*0730*/  UISETP.NE.AND UP1, UPT, UR13, URZ, UPT ;  /* 0x000000ff0d00728c */ /* 0x000fe2000bf25270 */
[----:B0-----:R-:W-:-:S04]  /*0740*/  IADD3 R4, P0, PT, R4, 0x20, RZ ;  /* 0x0000002004047810 */ /* 0x001fc80007f1e0ff */
[----:B------:R-:W-:Y:S02]  /*0750*/  IADD3.X R5, PT, PT, RZ, R5, RZ, P0, !PT ;  /* 0x00000005ff057210 */ /* 0x000fe400007fe4ff */
[----:B------:R-:W-:Y:S02]  /*0760*/  IADD3 R2, P0, PT, R2, 0x20, RZ ;  /* 0x0000002002027810 */ /* 0x000fe40007f1e0ff */
[----:B-1----:R-:W-:Y:S02]  /*0770*/  IADD3 R6, P1, PT, R6, 0x20, RZ ;  /* 0x0000002006067810 */ /* 0x002fe40007f3e0ff */
[----:B------:R-:W-:Y:S02]  /*0780*/  IADD3.X R3, PT, PT, RZ, R3, RZ, P0, !PT ;  /* 0x00000003ff037210 */ /* 0x000fe400007fe4ff */
[----:B------:R-:W-:Y:S02]  /*0790*/  IADD3.X R7, PT, PT, RZ, R7, RZ, P1, !PT ;  /* 0x00000007ff077210 */ /* 0x000fe40000ffe4ff */
[----:B------:R-:W-:-:S02]  /*07a0*/  LEA R12, R13, R12, 0x3 ;  /* 0x0000000c0d0c7211 */ /* 0x000fc400078e18ff */
[----:B---3--:R-:W-:Y:S02]  /*07b0*/  I2FP.F32.S32 R18, R18 ;  /* 0x0000001200127245 */ /* 0x008fe40000201400 */
[----:B----4-:R-:W-:-:S03]  /*07c0*/  I2FP.F32.S32 R22, R22 ;  /* 0x0000001600167245 */ /* 0x010fc60000201400 */
[C---:B--2---:R-:W-:Y:S02]  /*07d0*/  FFMA R26, R15.reuse, R18, R26 ;  /* 0x000000120f1a7223 */ /* 0x044fe4000000001a */
[----:B------:R-:W-:Y:S01]  /*07e0*/  FFMA R22, R15, R22, R28 ;  /* 0x000000160f167223 */ /* 0x000fe2000000001c */
[----:B-----5:R-:W-:Y:S02]  /*07f0*/  I2FP.F32.S32 R9, R9 ;  /* 0x0000000900097245 */ /* 0x020fe40000201400 */
[----:B------:R-:W-:-:S03]  /*0800*/  I2FP.F32.S32 R8, R8 ;  /* 0x0000000800087245 */ /* 0x000fc60000201400 */
[----:B------:R-:W-:Y:S01]  /*0810*/  FFMA R24, R15, R9, R24 ;  /* 0x000000090f187223 */ /* 0x000fe20000000018 */
[----:B------:R-:W-:Y:S01]  /*0820*/  I2FP.F32.S32 R23, R16 ;  /* 0x0000001000177245 */ /* 0x000fe20000201400 */
[C---:B------:R-:W-:Y:S01]  /*0830*/  FFMA R9, R17.reuse, R8, R22 ;  /* 0x0000000811097223 */ /* 0x040fe20000000016 */
[----:B------:R-:W-:Y:S02]  /*0840*/  I2FP.F32.S32 R20, R20 ;  /* 0x0000001400147245 */ /* 0x000fe40000201400 */
[----:B------:R-:W-:Y:S01]  /*0850*/  I2FP.F32.S32 R11, R11 ;  /* 0x0000000b000b7245 */ /* 0x000fe20000201400 */
[----:B------:R-:W-:Y:S01]  /*0860*/  FFMA R23, R17, R23, R26 ;  /* 0x0000001711177223 */ /* 0x000fe2000000001a */
[----:B------:R-:W-:-:S03]  /*0870*/  I2FP.F32.S32 R21, R21 ;  /* 0x0000001500157245 */ /* 0x000fc60000201400 */
[----:B------:R-:W-:Y:S01]  /*0880*/  FFMA R11, R17, R11, R24 ;  /* 0x0000000b110b7223 */ /* 0x000fe20000000018 */
[----:B------:R-:W-:Y:S01]  /*0890*/  I2FP.F32.S32 R8, R19 ;  /* 0x0000001300087245 */ /* 0x000fe20000201400 */
[C---:B------:R-:W-:Y:S01]  /*08a0*/  FFMA R29, R10.reuse, R20, R23 ;  /* 0x000000140a1d7223 */ /* 0x040fe20000000017 */
[----:B------:R-:W-:-:S03]  /*08b0*/  FFMA R24, R10, R21, R9 ;  /* 0x000000150a187223 */ /* 0x000fc60000000009 */
[----:B------:R-:W-:Y:S01]  /*08c0*/  FFMA R23, R10, R8, R11 ;  /* 0x000000080a177223 */ /* 0x000fe2000000000b */
[----:B------:R-:W-:Y:S06]  /*08d0*/  BRA.U UP1, `(.L_x_2) ;  /* 0xfffffff901747547 */ /* 0x000fec000b83ffff */
.L_x_1:
[----:B------:R-:W-:Y:S05]  /*08e0*/  BRA.U !UP0, `(.L_x_0) ;  /* 0x0000000508c47547 */ /* 0x000fea000b800000 */
[----:B------:R-:W-:Y:S02]  /*08f0*/  UISETP.GE.U32.AND UP0, UPT, UR11, 0x4, UPT ;  /* 0x000000040b00788c */ /* 0x000fe4000bf06070 */
[----:B------:R-:W-:-:S04]  /*0900*/  ULOP3.LUT UR5, UR10, 0x3, URZ, 0xc0, !UPT ;  /* 0x000000030a057892 */ /* 0x000fc8000f8ec0ff */
[----:B------:R-:W-:-:S03]  /*0910*/  UISETP.NE.AND UP1, UPT, UR5, URZ, UPT ;  /* 0x000000ff0500728c */ /* 0x000fc6000bf25270 */
[----:B------:R-:W-:Y:S08]  /*0920*/  BRA.U !UP0, `(.L_x_3) ;  /* 0x0000000108d47547 */ /* 0x000ff0000b800000 */
[----:B------:R-:W0:Y:S01]  /*0930*/  LDC.64 R4, c[0x0][0x390] ;  /* 0x0000e400ff047b82 */ /* 0x000e220000000a00 */
[----:B------:R-:W-:-:S07]  /*0940*/  IMAD R7, R13, R14, R0 ;  /* 0x0000000e0d077224 */ /* 0x000fce00078e0200 */
[----:B------:R-:W1:Y:S08]  /*0950*/  LDC.64 R16, c[0x0][0x380] ;  /* 0x0000e000ff107b82 */ /* 0x000e700000000a00 */
[----:B------:R-:W2:Y:S08]  /*0960*/  LDC.64 R8, c[0x0][0x388] ;  /* 0x0000e200ff087b82 */ /* 0x000eb00000000a00 */
[----:B------:R-:W3:Y:S01]  /*0970*/  LDC.64 R2, c[0x0][0x398] ;  /* 0x0000e600ff027b82 */ /* 0x000ee20000000a00 */
[----:B0-----:R-:W-:-:S05]  /*0980*/  IMAD.WIDE.U32 R4, R14, 0x4, R4 ;  /* 0x000000040e047825 */ /* 0x001fca00078e0004 */
[----:B------:R-:W4:Y:S01]  /*0990*/  LDG.E R25, desc[UR16][R4.64] ;  /* 0x0000001004197981 */ /* 0x000f22000c1e1900 */
[----:B-1----:R-:W-:-:S03]  /*09a0*/  IMAD.WIDE R16, R7, 0x4, R16 ;  /* 0x0000000407107825 */ /* 0x002fc600078e0210 */
[----:B------:R-:W5:Y:S01]  /*09b0*/  LDG.E R15, desc[UR16][R4.64+0x4] ;  /* 0x00000410040f7981 */ /* 0x000f62000c1e1900 */
[----:B--2---:R-:W-:-:S03]  /*09c0*/  IMAD.WIDE.U32 R8, R14, 0x4, R8 ;  /* 0x000000040e087825 */ /* 0x004fc600078e0008 */
[----:B------:R0:W2:Y:S01]  /*09d0*/  LDG.E R21, desc[UR16][R16.64] ;  /* 0x0000001010157981 */ /* 0x0000a2000c1e1900 */
[----:B------:R-:W-:-:S03]  /*09e0*/  IMAD.WIDE R6, R13, 0x4, R16 ;  /* 0x000000040d067825 */ /* 0x000fc600078e0210 */
[----:B------:R-:W5:Y:S01]  /*09f0*/  LDG.E R12, desc[UR16][R8.64] ;  /* 0x00000010080c7981 */ /* 0x000f62000c1e1900 */
[----:B---3--:R-:W-:-:S03]  /*0a00*/  IMAD.WIDE.U32 R2, R14, 0x4, R2 ;  /* 0x000000040e027825 */ /* 0x008fc600078e0002 */
[----:B------:R-:W3:Y:S04]  /*0a10*/  LDG.E R18, desc[UR16][R8.64+0x4] ;  /* 0x0000041008127981 */ /* 0x000ee8000c1e1900 */
[----:B------:R-:W3:Y:S01]  /*0a20*/  LDG.E R22, desc[UR16][R2.64] ;  /* 0x0000001002167981 */ /* 0x000ee2000c1e1900 */
[----:B------:R-:W-:-:S03]  /*0a30*/  IMAD.WIDE R10, R13, 0x4, R6 ;  /* 0x000000040d0a7825 */ /* 0x000fc600078e0206 */
[----:B------:R-:W3:Y:S04]  /*0a40*/  LDG.E R20, desc[UR16][R2.64+0x4] ;  /* 0x0000041002147981 */ /* 0x000ee8000c1e1900 */
[----:B------:R-:W3:Y:S01]  /*0a50*/  LDG.E R19, desc[UR16][R8.64+0x8] ;  /* 0x0000081008137981 */ /* 0x000ee2000c1e1900 */
[----:B0-----:R-:W-:-:S03]  /*0a60*/  IMAD.WIDE R16, R13, 0x4, R10 ;  /* 0x000000040d107825 */ /* 0x001fc600078e020a */
[----:B------:R-:W3:Y:S04]  /*0a70*/  LDG.E R26, desc[UR16][R4.64+0x8] ;  /* 0x00000810041a7981 */ /* 0x000ee8000c1e1900 */
[----:B------:R-:W3:Y:S04]  /*0a80*/  LDG.E R28, desc[UR16][R2.64+0x8] ;  /* 0x00000810021c7981 */ /* 0x000ee8000c1e1900 */
[----:B------:R-:W3:Y:S04]  /*0a90*/  LDG.E R6, desc[UR16][R6.64] ;  /* 0x0000001006067981 */ /* 0x000ee8000c1e1900 */
[----:B------:R-:W3:Y:S04]  /*0aa0*/  LDG.E R27, desc[UR16][R8.64+0xc] ;  /* 0x00000c10081b7981 */ /* 0x000ee8000c1e1900 */
[----:B------:R-:W3:Y:S04]  /*0ab0*/  LDG.E R16, desc[UR16][R16.64] ;  /* 0x0000001010107981 */ /* 0x000ee8000c1e1900 */
[----:B------:R-:W3:Y:S04]  /*0ac0*/  LDG.E R7, desc[UR16][R4.64+0xc] ;  /* 0x00000c1004077981 */ /* 0x000ee8000c1e1900 */
[----:B------:R-:W3:Y:S04]  /*0ad0*/  LDG.E R8, desc[UR16][R2.64+0xc] ;  /* 0x00000c1002087981 */ /* 0x000ee8000c1e1900 */
[----:B------:R4:W3:Y:S01]  /*0ae0*/  LDG.E R4, desc[UR16][R10.64] ;  /* 0x000000100a047981 */ /* 0x0008e2000c1e1900 */
[----:B------:R-:W-:-:S02]  /*0af0*/  IADD3 R14, PT, PT, R14, 0x4, RZ ;  /* 0x000000040e0e7810 */ /* 0x000fc40007ffe0ff */
[----:B----4-:R-:W-:-:S05]  /*0b00*/  I2FP.F32.S32 R10, R25 ;  /* 0x00000019000a7245 */ /* 0x010fca0000201400 */
[C---:B--2---:R-:W-:Y:S01]  /*0b10*/  FFMA R29, R21.reuse, R10, R29 ;  /* 0x0000000a151d7223 */ /* 0x044fe2000000001d */
[----:B-----5:R-:W-:Y:S02]  /*0b20*/  I2FP.F32.S32 R12, R12 ;  /* 0x0000000c000c7245 */ /* 0x020fe40000201400 */
[----:B------:R-:W-:Y:S02]  /*0b30*/  I2FP.F32.S32 R10, R15 ;  /* 0x0000000f000a7245 */ /* 0x000fe40000201400 */
[----:B---3--:R-:W-:Y:S02]  /*0b40*/  I2FP.F32.S32 R18, R18 ;  /* 0x0000001200127245 */ /* 0x008fe40000201400 */
[----:B------:R-:W-:Y:S01]  /*0b50*/  I2FP.F32.S32 R22, R22 ;  /* 0x0000001600167245 */ /* 0x000fe20000201400 */
[----:B------:R-:W-:Y:S01]  /*0b60*/  FFMA R25, R21, R12, R24 ;  /* 0x0000000c15197223 */ /* 0x000fe20000000018 */
[----:B------:R-:W-:-:S03]  /*0b70*/  I2FP.F32.S32 R20, R20 ;  /* 0x0000001400147245 */ /* 0x000fc60000201400 */
[----:B------:R-:W-:Y:S01]  /*0b80*/  FFMA R21, R21, R22, R23 ;  /* 0x0000001615157223 */ /* 0x000fe20000000017 */
[----:B------:R-:W-:Y:S02]  /*0b90*/  I2FP.F32.S32 R19, R19 ;  /* 0x0000001300137245 */ /* 0x000fe40000201400 */
[----:B------:R-:W-:Y:S02]  /*0ba0*/  I2FP.F32.S32 R26, R26 ;  /* 0x0000001a001a7245 */ /* 0x000fe40000201400 */
[----:B------:R-:W-:Y:S01]  /*0bb0*/  I2FP.F32.S32 R28, R28 ;  /* 0x0000001c001c7245 */ /* 0x000fe20000201400 */
[C---:B------:R-:W-:Y:S01]  /*0bc0*/  FFMA R25, R6.reuse, R18, R25 ;  /* 0x0000001206197223 */ /* 0x040fe20000000019 */
[C---:B------:R-:W-:Y:S01]  /*0bd0*/  FFMA R29, R6.reuse, R10, R29 ;  /* 0x0000000a061d7223 */ /* 0x040fe2000000001d */
[----:B------:R-:W-:Y:S01]  /*0be0*/  FFMA R21, R6, R20, R21 ;  /* 0x0000001406157223 */ /* 0x000fe20000000015 */
[----:B------:R-:W-:Y:S02]  /*0bf0*/  I2FP.F32.S32 R27, R27 ;  /* 0x0000001b001b7245 */ /* 0x000fe40000201400 */
[----:B------:R-:W-:-:S02]  /*0c00*/  I2FP.F32.S32 R2, R7 ;  /* 0x0000000700027245 */ /* 0x000fc40000201400 */
[----:B------:R-:W-:Y:S01]  /*0c10*/  I2FP.F32.S32 R8, R8 ;  /* 0x0000000800087245 */ /* 0x000fe20000201400 */
[C---:B------:R-:W-:Y:S01]  /*0c20*/  FFMA R19, R4.reuse, R19, R25 ;  /* 0x0000001304137223 */ /* 0x040fe20000000019 */
[C---:B------:R-:W-:Y:S01]  /*0c30*/  FFMA R29, R4.reuse, R26, R29 ;  /* 0x0000001a041d7223 */ /* 0x040fe2000000001d */
[----:B------:R-:W-:Y:S02]  /*0c40*/  FFMA R21, R4, R28, R21 ;  /* 0x0000001c04157223 */ /* 0x000fe40000000015 */
[C---:B------:R-:W-:Y:S01]  /*0c50*/  FFMA R24, R16.reuse, R27, R19 ;  /* 0x0000001b10187223 */ /* 0x040fe20000000013 */
[C---:B------:R-:W-:Y:S01]  /*0c60*/  FFMA R29, R16.reuse, R2, R29 ;  /* 0x00000002101d7223 */ /* 0x040fe2000000001d */
[----:B------:R-:W-:-:S07]  /*0c70*/  FFMA R23, R16, R8, R21 ;  /* 0x0000000810177223 */ /* 0x000fce0000000015 */
.L_x_3:
[----:B------:R-:W-:Y:S05]  /*0c80*/  BRA.U !UP1, `(.L_x_0) ;  /* 0x0000000109dc7547 */ /* 0x000fea000b800000 */
[----:B------:R-:W-:Y:S02]  /*0c90*/  UISETP.NE.AND UP0, UPT, UR5, 0x1, UPT ;  /* 0x000000010500788c */ /* 0x000fe4000bf05270 */
[----:B------:R-:W-:-:S04]  /*0ca0*/  ULOP3.LUT UR4, UR10, 0x1, URZ, 0xc0, !UPT ;  /* 0x000000010a047892 */ /* 0x000fc8000f8ec0ff */
[----:B------:R-:W-:-:S03]  /*0cb0*/  UISETP.NE.U32.AND UP1, UPT, UR4, 0x1, UPT ;  /* 0x000000010400788c */ /* 0x000fc6000bf25070 */
        /* <DEDUP_REMOVED lines=8> */
[----:B-1----:R-:W-:-:S03]  /*0d40*/  IMAD.WIDE.U32 R4, R14, 0x4, R4 ;  /* 0x000000040e047825 */ /* 0x002fc600078e0004 */
[----:B------:R-:W5:Y:S04]  /*0d50*/  LDG.E R18, desc[UR16][R2.64+0x4] ;  /* 0x0000041002127981 */ /* 0x000f68000c1e1900 */
[----:B------:R-:W5:Y:S01]  /*0d60*/  LDG.E R16, desc[UR16][R4.64] ;  /* 0x0000001004107981 */ /* 0x000f62000c1e1900 */
[----:B--2---:R-:W-:-:S03]  /*0d70*/  IMAD.WIDE.U32 R6, R14, 0x4, R6 ;  /* 0x000000040e067825 */ /* 0x004fc600078e0006 */
[----:B------:R-:W2:Y:S04]  /*0d80*/  LDG.E R19, desc[UR16][R4.64+0x4] ;  /* 0x0000041004137981 */ /* 0x000ea8000c1e1900 */
[----:B------:R-:W2:Y:S01]  /*0d90*/  LDG.E R17, desc[UR16][R6.64] ;  /* 0x0000001006117981 */ /* 0x000ea2000c1e1900 */
[----:B---3--:R-:W-:-:S03]  /*0da0*/  IMAD.WIDE R8, R11, 0x4, R8 ;  /* 0x000000040b087825 */ /* 0x008fc600078e0208 */
[----:B------:R-:W3:Y:S01]  /*0db0*/  LDG.E R20, desc[UR16][R6.64+0x4] ;  /* 0x0000041006147981 */ /* 0x000ee2000c1e1900 */
[----:B------:R-:W-:-:S03]  /*0dc0*/  IMAD.WIDE R10, R13, 0x4, R8 ;  /* 0x000000040d0a7825 */ /* 0x000fc600078e0208 */
[----:B------:R-:W3:Y:S04]  /*0dd0*/  LDG.E R12, desc[UR16][R8.64] ;  /* 0x00000010080c7981 */ /* 0x000ee8000c1e1900 */
[----:B------:R-:W3:Y:S01]  /*0de0*/  LDG.E R10, desc[UR16][R10.64] ;  /* 0x000000100a0a7981 */ /* 0x000ee2000c1e1900 */
[----:B------:R-:W-:Y:S02]  /*0df0*/  IADD3 R14, PT, PT, R14, 0x2, RZ ;  /* 0x000000020e0e7810 */ /* 0x000fe40007ffe0ff */
[----:B----4-:R-:W-:Y:S02]  /*0e00*/  I2FP.F32.S32 R15, R15 ;  /* 0x0000000f000f7245 */ /* 0x010fe40000201400 */
[----:B-----5:R-:W-:Y:S02]  /*0e10*/  I2FP.F32.S32 R18, R18 ;  /* 0x0000001200127245 */ /* 0x020fe40000201400 */
[----:B------:R-:W-:-:S02]  /*0e20*/  I2FP.F32.S32 R16, R16 ;  /* 0x0000001000107245 */ /* 0x000fc40000201400 */
[----:B--2---:R-:W-:Y:S02]  /*0e30*/  I2FP.F32.S32 R19, R19 ;  /* 0x0000001300137245 */ /* 0x004fe40000201400 */
[----:B------:R-:W-:Y:S02]  /*0e40*/  I2FP.F32.S32 R17, R17 ;  /* 0x0000001100117245 */ /* 0x000fe40000201400 */
[----:B---3--:R-:W-:Y:S01]  /*0e50*/  I2FP.F32.S32 R20, R20 ;  /* 0x0000001400147245 */ /* 0x008fe20000201400 */
[C---:B------:R-:W-:Y:S01]  /*0e60*/  FFMA R15, R12.reuse, R15, R24 ;  /* 0x0000000f0c0f7223 */ /* 0x040fe20000000018 */
[C---:B------:R-:W-:Y:S01]  /*0e70*/  FFMA R16, R12.reuse, R16, R29 ;  /* 0x000000100c107223 */ /* 0x040fe2000000001d */
[----:B------:R-:W-:Y:S02]  /*0e80*/  FFMA R17, R12, R17, R23 ;  /* 0x000000110c117223 */ /* 0x000fe40000000017 */
[C---:B------:R-:W-:Y:S01]  /*0e90*/  FFMA R24, R10.reuse, R18, R15 ;  /* 0x000000120a187223 */ /* 0x040fe2000000000f */
[C---:B------:R-:W-:Y:S01]  /*0ea0*/  FFMA R29, R10.reuse, R19, R16 ;  /* 0x000000130a1d7223 */ /* 0x040fe20000000010 */
[----:B------:R-:W-:-:S07]  /*0eb0*/  FFMA R23, R10, R20, R17 ;  /* 0x000000140a177223 */ /* 0x000fce0000000011 */
.L_x_4:
[----:B------:R-:W-:Y:S05]  /*0ec0*/  BRA.U UP1, `(.L_x_0) ;  /* 0x00000001014c7547 */ /* 0x000fea000b800000 */
[----:B------:R-:W0:Y:S01]  /*0ed0*/  LDC.64 R4, c[0x0][0x388] ;  /* 0x0000e200ff047b82 */ /* 0x000e220000000a00 */
[----:B------:R-:W-:-:S07]  /*0ee0*/  IMAD R13, R13, R14, R0 ;  /* 0x0000000e0d0d7224 */ /* 0x000fce00078e0200 */
[----:B------:R-:W1:Y:S08]  /*0ef0*/  LDC.64 R6, c[0x0][0x390] ;  /* 0x0000e400ff067b82 */ /* 0x000e700000000a00 */
[----:B------:R-:W2:Y:S08]  /*0f00*/  LDC.64 R8, c[0x0][0x398] ;  /* 0x0000e600ff087b82 */ /* 0x000eb00000000a00 */
[----:B------:R-:W3:Y:S01]  /*0f10*/  LDC.64 R2, c[0x0][0x380] ;  /* 0x0000e000ff027b82 */ /* 0x000ee20000000a00 */
[----:B0-----:R-:W-:-:S06]  /*0f20*/  IMAD.WIDE.U32 R4, R14, 0x4, R4 ;  /* 0x000000040e047825 */ /* 0x001fcc00078e0004 */
[----:B------:R-:W4:Y:S01]  /*0f30*/  LDG.E R4, desc[UR16][R4.64] ;  /* 0x0000001004047981 */ /* 0x000f22000c1e1900 */
[----:B-1----:R-:W-:-:S06]  /*0f40*/  IMAD.WIDE.U32 R6, R14, 0x4, R6 ;  /* 0x000000040e067825 */ /* 0x002fcc00078e0006 */
[----:B------:R-:W5:Y:S01]  /*0f50*/  LDG.E R6, desc[UR16][R6.64] ;  /* 0x0000001006067981 */ /* 0x000f62000c1e1900 */
[----:B--2---:R-:W-:-:S06]  /*0f60*/  IMAD.WIDE.U32 R14, R14, 0x4, R8 ;  /* 0x000000040e0e7825 */ /* 0x004fcc00078e0008 */
[----:B------:R-:W2:Y:S01]  /*0f70*/  LDG.E R14, desc[UR16][R14.64] ;  /* 0x000000100e0e7981 */ /* 0x000ea2000c1e1900 */
[----:B---3--:R-:W-:-:S06]  /*0f80*/  IMAD.WIDE R2, R13, 0x4, R2 ;  /* 0x000000040d027825 */ /* 0x008fcc00078e0202 */
[----:B------:R-:W3:Y:S01]  /*0f90*/  LDG.E R3, desc[UR16][R2.64] ;  /* 0x0000001002037981 */ /* 0x000ee2000c1e1900 */
[----:B----4-:R-:W-:Y:S02]  /*0fa0*/  I2FP.F32.S32 R8, R4 ;  /* 0x0000000400087245 */ /* 0x010fe40000201400 */
[----:B-----5:R-:W-:Y:S02]  /*0fb0*/  I2FP.F32.S32 R10, R6 ;  /* 0x00000006000a7245 */ /* 0x020fe40000201400 */
[----:B--2---:R-:W-:Y:S01]  /*0fc0*/  I2FP.F32.S32 R12, R14 ;  /* 0x0000000e000c7245 */ /* 0x004fe20000201400 */
[C---:B---3--:R-:W-:Y:S02]  /*0fd0*/  FFMA R24, R3.reuse, R8, R24 ;  /* 0x0000000803187223 */ /* 0x048fe40000000018 */
[C---:B------:R-:W-:Y:S02]  /*0fe0*/  FFMA R29, R3.reuse, R10, R29 ;  /* 0x0000000a031d7223 */ /* 0x040fe4000000001d */
[----:B------:R-:W-:-:S07]  /*0ff0*/  FFMA R23, R3, R12, R23 ;  /* 0x0000000c03177223 */ /* 0x000fce0000000017 */
.L_x_0:
[----:B------:R-:W0:Y:S08]  /*1000*/  LDC.64 R2, c[0x0][0x3a0] ;  /* 0x0000e800ff027b82 */ /* 0x000e300000000a00 */
[----:B------:R-:W1:Y:S08]  /*1010*/  LDC.64 R4, c[0x0][0x3a8] ;  /* 0x0000ea00ff047b82 */ /* 0x000e700000000a00 */
[----:B------:R-:W2:Y:S01]  /*1020*/  LDC.64 R6, c[0x0][0x3b0] ;  /* 0x0000ec00ff067b82 */ /* 0x000ea20000000a00 */
[----:B0-----:R-:W-:-:S05]  /*1030*/  IMAD.WIDE R2, R0, 0x4, R2 ;  /* 0x0000000400027825 */ /* 0x001fca00078e0202 */
[----:B------:R-:W-:Y:S01]  /*1040*/  STG.E desc[UR16][R2.64], R24 ;  /* 0x0000001802007986 */ /* 0x000fe2000c101910 */
[----:B-1----:R-:W-:-:S05]  /*1050*/  IMAD.WIDE R4, R0, 0x4, R4 ;  /* 0x0000000400047825 */ /* 0x002fca00078e0204 */
[----:B------:R-:W-:Y:S01]  /*1060*/  STG.E desc[UR16][R4.64], R29 ;  /* 0x0000001d04007986 */ /* 0x000fe2000c101910 */
[----:B--2---:R-:W-:-:S05]  /*1070*/  IMAD.WIDE R6, R0, 0x4, R6 ;  /* 0x0000000400067825 */ /* 0x004fca00078e0206 */
[----:B------:R-:W-:Y:S01]  /*1080*/  STG.E desc[UR16][R6.64], R23 ;  /* 0x0000001706007986 */ /* 0x000fe2000c101910 */
[----:B------:R-:W-:Y:S05]  /*1090*/  EXIT ;  /* 0x000000000000794d */ /* 0x000fea0003800000 */
.L_x_5:
[----:B------:R-:W-:-:S00]  /*10a0*/  BRA `(.L_x_5) ;  /* 0xfffffffc00fc7947 */ /* 0x000fc0000383ffff */
[----:B------:R-:W-:-:S00]  /*10b0*/  NOP ;  /* 0x0000000000007918 */ /* 0x000fc00000000000 */
        /* <DEDUP_REMOVED lines=12> */
.L_x_12:


//--------------------- .text._Z1BPfPiS0_S0_S_S_S_iii --------------------------
	.section	.text._Z1BPfPiS0_S0_S_S_S_iii,"ax",@progbits
	.align	128
        .global         _Z1BPfPiS0_S0_S_S_S_iii
        .type           _Z1BPfPiS0_S0_S_S_S_iii,@function
        .size           _Z1BPfPiS0_S0_S_S_S_iii,(.L_x_13 - _Z1BPfPiS0_S0_S_S_S_iii)
        .other          _Z1BPfPiS0_S0_S_S_S_iii,@"STO_CUDA_ENTRY STV_DEFAULT"
_Z1BPfPiS0_S0_S_S_S_iii:
.text._Z1BPfPiS0_S0_S_S_S_iii:
[----:B------:R-:W-:Y:S01]  /*0000*/  LDC R1, c[0x0][0x37c] ;  /* 0x0000df00ff017b82 */ /* 0x000fe20000000800 */
[----:B------:R-:W0:Y:S07]  /*0010*/  S2R R0, SR_TID.X ;  /* 0x0000000000007919 */ /* 0x000e2e0000002100 */
[----:B------:R-:W0:Y:S01]  /*0020*/  S2UR UR6, SR_CTAID.X ;  /* 0x00000000000679c3 */ /* 0x000e220000002500 */
[----:B------:R-:W1:Y:S07]  /*0030*/  LDCU.64 UR4, c[0x0][0x3b8] ;  /* 0x00007700ff0477ac */ /* 0x000e6e0008000a00 */
[----:B------:R-:W0:Y:S01]  /*0040*/  LDC R3, c[0x0][0x360] ;  /* 0x0000d800ff037b82 */ /* 0x000e220000000800 */
[----:B-1----:R-:W-:Y:S01]  /*0050*/  UIMAD UR4, UR5, UR4, URZ ;  /* 0x00000004050472a4 */ /* 0x002fe2000f8e02ff */
[----:B0-----:R-:W-:-:S05]  /*0060*/  IMAD R0, R3, UR6, R0 ;  /* 0x0000000603007c24 */ /* 0x001fca000f8e0200 */
[----:B------:R-:W-:-:S13]  /*0070*/  ISETP.GE.AND P0, PT, R0, UR4, PT ;  /* 0x0000000400007c0c */ /* 0x000fda000bf06270 */
        /* <DEDUP_REMOVED lines=8> */
[----:B------:R-:W-:Y:S02]  /*0100*/  UISETP.GE.U32.AND UP1, UPT, UR10, 0x8, UPT ;  /* 0x000000080a00788c */ /* 0x000fe4000bf26070 */
[----:B------:R-:W-:Y:S01]  /*0110*/  IMAD R10, R0, UR10, RZ ;  /* 0x0000000a000a7c24 */ /* 0x000fe2000f8e02ff */
[----:B------:R-:W-:Y:S01]  /*0120*/  ULOP3.LUT UR11, UR10, 0x7, URZ, 0xc0, !UPT ;  /* 0x000000070a0b7892 */ /* 0x000fe2000f8ec0ff */
[----:B------:R-:W-:Y:S01]  /*0130*/  MOV R19, RZ ;  /* 0x000000ff00137202 */ /* 0x000fe20000000f00 */
[----:B------:R-:W-:Y:S01]  /*0140*/  IMAD.MOV.U32 R11, RZ, RZ, RZ ;  /* 0x000000ffff0b7224 */ /* 0x000fe200078e00ff */
[----:B------:R-:W-:Y:S01]  /*0150*/  MOV R14, RZ ;  /* 0x000000ff000e7202 */ /* 0x000fe20000000f00 */
[----:B------:R-:W-:Y:S01]  /*0160*/  UISETP.NE.AND UP0, UPT, UR11, URZ, UPT ;  /* 0x000000ff0b00728c */ /* 0x000fe2000bf05270 */
[----:B------:R-:W-:Y:S01]  /*0170*/  MOV R13, RZ ;  /* 0x000000ff000d7202 */ /* 0x000fe20000000f00 */
[----:B------:R-:W-:Y:S09]  /*0180*/  BRA.U !UP1, `(.L_x_7) ;  /* 0x0000000509bc7547 */ /* 0x000ff2000b800000 */
[----:B------:R-:W0:Y:S01]  /*0190*/  LDCU.128 UR12, c[0x0][0x390] ;  /* 0x00007200ff0c77ac */ /* 0x000e220008000c00 */
[----:B------:R-:W-:Y:S01]  /*01a0*/  MOV R19, RZ ;  /* 0x000000ff00137202 */ /* 0x000fe20000000f00 */
[----:B------:R-:W-:Y:S01]  /*01b0*/  IMAD.MOV.U32 R12, RZ, RZ, R10 ;  /* 0x000000ffff0c7224 */ /* 0x000fe200078e000a */
[----:B------:R-:W1:Y:S01]  /*01c0*/  LDCU.64 UR8, c[0x0][0x388] ;  /* 0x00007100ff0877ac */ /* 0x000e620008000a00 */
[----:B0-----:R-:W-:Y:S02]  /*01d0*/  UIADD3 UR6, UP2, UPT, UR12, 0x10, URZ ;  /* 0x000000100c067890 */ /* 0x001fe4000ff5e0ff */
[----:B------:R-:W-:Y:S02]  /*01e0*/  UIADD3 UR4, UP3, UPT, UR14, 0x10, URZ ;  /* 0x000000100e047890 */ /* 0x000fe4000ff7e0ff */
[----:B-1----:R-:W-:Y:S02]  /*01f0*/  UIADD3 UR8, UP1, UPT, UR8, 0x10, URZ ;  /* 0x0000001008087890 */ /* 0x002fe4000ff3e0ff */
[----:B------:R-:W-:Y:S01]  /*0200*/  UIADD3.X UR7, UPT, UPT, URZ, UR13, URZ, UP2, !UPT ;  /* 0x0000000dff077290 */ /* 0x000fe200097fe4ff */
[----:B------:R-:W-:Y:S01]  /*0210*/  MOV R2, UR6 ;  /* 0x0000000600027c02 */ /* 0x000fe20008000f00 */
[----:B------:R-:W-:Y:S01]  /*0220*/  UIADD3.X UR5, UPT, UPT, URZ, UR15, URZ, UP3, !UPT ;  /* 0x0000000fff057290 */ /* 0x000fe20009ffe4ff */
[----:B------:R-:W-:Y:S01]  /*0230*/  IMAD.U32 R6, RZ, RZ, UR4 ;  /* 0x00000004ff067e24 */ /* 0x000fe2000f8e00ff */
        /* <DEDUP_REMOVED lines=8> */
.L_x_8:
        /* <DEDUP_REMOVED lines=9> */
[----:B------:R-:W5:Y:S04]  /*0350*/  LDG.E R22, desc[UR16][R8.64] ;  /* 0x0000001008167981 */ /* 0x000f68000c1e1900 */
[----:B------:R-:W5:Y:S04]  /*0360*/  LDG.E R15, desc[UR16][R8.64+0x4] ;  /* 0x00000410080f7981 */ /* 0x000f68000c1e1900 */
[----:B------:R-:W5:Y:S01]  /*0370*/  LDG.E R18, desc[UR16][R8.64+0x8] ;  /* 0x0000081008127981 */ /* 0x000f62000c1e1900 */
[----:B--2---:R-:W-:-:S02]  /*0380*/  I2FP.F32.S32 R24, R24 ;  /* 0x0000001800187245 */ /* 0x004fc40000201400 */
[----:B---3--:R-:W-:Y:S02]  /*0390*/  I2FP.F32.S32 R25, R25 ;  /* 0x0000001900197245 */ /* 0x008fe40000201400 */
[----:B----4-:R-:W-:Y:S02]  /*03a0*/  I2FP.F32.S32 R26, R20 ;  /* 0x00000014001a7245 */ /* 0x010fe40000201400 */
[----:B------:R-:W2:Y:S01]  /*03b0*/  LDG.E R20, desc[UR16][R6.64+-0x8] ;  /* 0xfffff81006147981 */ /* 0x000ea2000c1e1900 */
[----:B-----5:R-:W-:Y:S02]  /*03c0*/  I2FP.F32.S32 R21, R21 ;  /* 0x0000001500157245 */ /* 0x020fe40000201400 */
[----:B------:R-:W-:Y:S02]  /*03d0*/  I2FP.F32.S32 R27, R23 ;  /* 0x00000017001b7245 */ /* 0x000fe40000201400 */
[----:B------:R-:W3:Y:S01]  /*03e0*/  LDG.E R23, desc[UR16][R6.64+-0x4] ;  /* 0xfffffc1006177981 */ /* 0x000ee2000c1e1900 */
[----:B------:R-:W-:Y:S01]  /*03f0*/  I2FP.F32.S32 R17, R17 ;  /* 0x0000001100117245 */ /* 0x000fe20000201400 */
[----:B------:R-:W-:-:S02]  /*0400*/  FFMA R24, R22, R24, R13 ;  /* 0x0000001816187223 */ /* 0x000fc4000000000d */
[----:B------:R-:W4:Y:S01]  /*0410*/  LDG.E R13, desc[UR16][R2.64+-0x8] ;  /* 0xfffff810020d7981 */ /* 0x000f22000c1e1900 */
[C---:B------:R-:W-:Y:S01]  /*0420*/  FFMA R14, R22.reuse, R25, R14 ;  /* 0x00000019160e7223 */ /* 0x040fe2000000000e */
[----:B------:R-:W-:Y:S02]  /*0430*/  FFMA R26, R22, R26, R19 ;  /* 0x0000001a161a7223 */ /* 0x000fe40000000013 */
[----:B------:R-:W5:Y:S04]  /*0440*/  LDG.E R22, desc[UR16][R4.64+-0x4] ;  /* 0xfffffc1004167981 */ /* 0x000f68000c1e1900 */
[----:B------:R-:W5:Y:S01]  /*0450*/  LDG.E R19, desc[UR16][R2.64+-0x4] ;  /* 0xfffffc1002137981 */ /* 0x000f62000c1e1900 */
[C---:B------:R-:W-:Y:S01]  /*0460*/  FFMA R25, R15.reuse, R21, R24 ;  /* 0x000000150f197223 */ /* 0x040fe20000000018 */
[----:B------:R-:W-:Y:S01]  /*0470*/  I2FP.F32.S32 R24, R16 ;  /* 0x0000001000187245 */ /* 0x000fe20000201400 */
[C---:B------:R-:W-:Y:S01]  /*0480*/  FFMA R29, R15.reuse, R17, R26 ;  /* 0x000000110f1d7223 */ /* 0x040fe2000000001a */
[----:B------:R-:W5:Y:S01]  /*0490*/  LDG.E R21, desc[UR16][R8.64+0xc] ;  /* 0x00000c1008157981 */ /* 0x000f62000c1e1900 */
[----:B------:R-:W-:-:S03]  /*04a0*/  FFMA R27, R15, R27, R14 ;  /* 0x0000001b0f1b7223 */ /* 0x000fc6000000000e */
[----:B------:R-:W5:Y:S04]  /*04b0*/  LDG.E R16, desc[UR16][R4.64] ;  /* 0x0000001004107981 */ /* 0x000f68000c1e1900 */
[----:B------:R-:W5:Y:S04]  /*04c0*/  LDG.E R17, desc[UR16][R2.64] ;  /* 0x0000001002117981 */ /* 0x000f68000c1e1900 */
[----:B------:R-:W5:Y:S04]  /*04d0*/  LDG.E R14, desc[UR16][R6.64] ;  /* 0x00000010060e7981 */ /* 0x000f68000c1e1900 */
[----:B------:R-:W5:Y:S01]  /*04e0*/  LDG.E R15, desc[UR16][R8.64+0x10] ;  /* 0x00001010080f7981 */ /* 0x000f62000c1e1900 */
[----:B------:R-:W-:Y:S01]  /*04f0*/  FFMA R24, R18, R24, R25 ;  /* 0x0000001812187223 */ /* 0x000fe20000000019 */
[----:B--2---:R-:W-:-:S05]  /*0500*/  I2FP.F32.S32 R20, R20 ;  /* 0x0000001400147245 */ /* 0x004fca0000201400 */
[----:B------:R-:W-:Y:S02]  /*0510*/  FFMA R28, R18, R20, R29 ;  /* 0x00000014121c7223 */ /* 0x000fe4000000001d */
[----:B------:R-:W2:Y:S01]  /*0520*/  LDG.E R20, desc[UR16][R4.64+0x4] ;  /* 0x0000041004147981 */ /* 0x000ea2000c1e1900 */
[----:B---3--:R-:W-:Y:S02]  /*0530*/  I2FP.F32.S32 R23, R23 ;  /* 0x0000001700177245 */ /* 0x008fe40000201400 */
[----:B----4-:R-:W-:Y:S02]  /*0540*/  I2FP.F32.S32 R13, R13 ;  /* 0x0000000d000d7245 */ /* 0x010fe40000201400 */
[----:B-----5:R-:W-:-:S03]  /*0550*/  I2FP.F32.S32 R22, R22 ;  /* 0x0000001600167245 */ /* 0x020fc60000201400 */
[----:B------:R-:W-:Y:S02]  /*0560*/  FFMA R26, R18, R13, R27 ;  /* 0x0000000d121a7223 */ /* 0x000fe4000000001b */
[----:B------:R-:W3:Y:S01]  /*0570*/  LDG.E R13, desc[UR16][R8.64+0x14] ;  /* 0x00001410080d7981 */ /* 0x000ee2000c1e1900 */
[----:B------:R-:W-:-:S03]  /*0580*/  I2FP.F32.S32 R25, R19 ;  /* 0x0000001300197245 */ /* 0x000fc60000201400 */
[----:B------:R-:W4:Y:S01]  /*0590*/  LDG.E R18, desc[UR16][R8.64+0x18] ;  /* 0x0000181008127981 */ /* 0x000f22000c1e1900 */
[C---:B------:R-:W-:Y:S01]  /*05a0*/  FFMA R24, R21.reuse, R22, R24 ;  /* 0x0000001615187223 */ /* 0x040fe20000000018 */
[C---:B------:R-:W-:Y:S01]  /*05b0*/  FFMA R26, R21.reuse, R25, R26 ;  /* 0x00000019151a7223 */ /* 0x040fe2000000001a */
[----:B------:R-:W-:Y:S01]  /*05c0*/  FFMA R28, R21, R23, R28 ;  /* 0x00000017151c7223 */ /* 0x000fe2000000001c */
[----:B------:R-:W5:Y:S01]  /*05d0*/  LDG.E R22, desc[UR16][R2.64+0x4] ;  /* 0x0000041002167981 */ /* 0x000f62000c1e1900 */
[----:B------:R-:W-:-:S03]  /*05e0*/  I2FP.F32.S32 R25, R16 ;  /* 0x0000001000197245 */ /* 0x000fc60000201400 */
[----:B------:R-:W4:Y:S01]  /*05f0*/  LDG.E R23, desc[UR16][R6.64+0x4] ;  /* 0x0000041006177981 */ /* 0x000f22000c1e1900 */
[----:B------:R-:W-:-:S03]  /*0600*/  I2FP.F32.S32 R17, R17 ;  /* 0x0000001100117245 */ /* 0x000fc60000201400 */
[----:B------:R-:W4:Y:S01]  /*0610*/  LDG.E R21, desc[UR16][R4.64+0x8] ;  /* 0x0000081004157981 */ /* 0x000f22000c1e1900 */
[----:B------:R-:W-:-:S03]  /*0620*/  I2FP.F32.S32 R27, R14 ;  /* 0x0000000e001b7245 */ /* 0x000fc60000201400 */
[----:B------:R-:W4:Y:S01]  /*0630*/  LDG.E R19, desc[UR16][R8.64+0x1c] ;  /* 0x00001c1008137981 */ /* 0x000f22000c1e1900 */
[C---:B------:R-:W-:Y:S01]  /*0640*/  FFMA R25, R15.reuse, R25, R24 ;  /* 0x000000190f197223 */ /* 0x040fe20000000018 */
[C---:B------:R-:W-:Y:S02]  /*0650*/  FFMA R24, R15.reuse, R17, R26 ;  /* 0x000000110f187223 */ /* 0x040fe4000000001a */
[----:B------:R-:W4:Y:S01]  /*0660*/  LDG.E R16, desc[UR16][R2.64+0x8] ;  /* 0x0000081002107981 */ /* 0x000f22000c1e1900 */
[----:B------:R-:W-:-:S03]  /*0670*/  FFMA R14, R15, R27, R28 ;  /* 0x0000001b0f0e7223 */ /* 0x000fc6000000001c */
[----:B------:R0:W4:Y:S04]  /*0680*/  LDG.E R17, desc[UR16][R4.64+0xc] ;  /* 0x00000c1004117981 */ /* 0x000128000c1e1900 */
[----:B------:R-:W4:Y:S04]  /*0690*/  LDG.E R8, desc[UR16][R6.64+0x8] ;  /* 0x0000081006087981 */ /* 0x000f28000c1e1900 */
[----:B------:R1:W4:Y:S04]  /*06a0*/  LDG.E R15, desc[UR16][R2.64+0xc] ;  /* 0x00000c10020f7981 */ /* 0x000328000c1e1900 */
[----:B------:R1:W4:Y:S01]  /*06b0*/  LDG.E R9, desc[UR16][R6.64+0xc] ;  /* 0x00000c1006097981 */ /* 0x000322000c1e1900 */
[----:B------:R-:W-:Y:S01]  /*06c0*/  UIADD3 UR13, UPT, UPT, UR13, 0x8, URZ ;  /* 0x000000080d0d7890 */ /* 0x000fe2000fffe0ff */
[----:B0-----:R-:W-:-:S03]  /*06d0*/  IADD3 R4, P0, PT, R4, 0x20, RZ ;  /* 0x0000002004047810 */ /* 0x001fc60007f1e0ff */
[----:B------:R-:W-:Y:S02]  /*06e0*/  UISETP.NE.AND UP1, UPT, UR13, URZ, UPT ;  /* 0x000000ff0d00728c */ /* 0x000fe4000bf25270 */
[----:B------:R-:W-:Y:S01]  /*06f0*/  IMAD.X R5, RZ, RZ, R5, P0 ;  /* 0x000000ffff057224 */ /* 0x000fe200000e0605 */
[----:B-1----:R-:W-:Y:S02]  /*0700*/  IADD3 R2, P0, PT, R2, 0x20, RZ ;  /* 0x0000002002027810 */ /* 0x002fe40007f1e0ff */
[----:B------:R-:W-:Y:S02]  /*0710*/  IADD3 R6, P1, PT, R6, 0x20, RZ ;  /* 0x0000002006067810 */ /* 0x000fe40007f3e0ff */
[----:B------:R-:W-:Y:S02]  /*0720*/  IADD3.X R3, PT, PT, RZ, R3, RZ, P0, !PT ;  /* 0x00000003ff037210 */ /* 0x000fe400007fe4ff */
[----:B------:R-:W-:Y:S02]  /*0730*/  IADD3.X R7, PT, PT, RZ, R7, RZ, P1, !PT ;  /* 0x00000007ff077210 */ /* 0x000fe40000ffe4ff */
[----:B------:R-:W-:-:S02]  /*0740*/  IADD3 R12, PT, PT, R12, 0x8, RZ ;  /* 0x000000080c0c7810 */ /* 0x000fc40007ffe0ff */
[----:B--2---:R-:W-:-:S05]  /*0750*/  I2FP.F32.S32 R20, R20 ;  /* 0x0000001400147245 */ /* 0x004fca0000201400 */
[----:B---3--:R-:W-:Y:S01]  /*0760*/  FFMA R25, R13, R20, R25 ;  /* 0x000000140d197223 */ /* 0x008fe20000000019 */
[----:B-----5:R-:W-:Y:S02]  /*0770*/  I2FP.F32.S32 R22, R22 ;  /* 0x0000001600167245 */ /* 0x020fe40000201400 */
[----:B----4-:R-:W-:-:S03]  /*0780*/  I2FP.F32.S32 R23, R23 ;  /* 0x0000001700177245 */ /* 0x010fc60000201400 */
[C---:B------:R-:W-:Y:S01]  /*0790*/  FFMA R27, R13.reuse, R22, R24 ;  /* 0x000000160d1b7223 */ /* 0x040fe20000000018 */
[----:B------:R-:W-:Y:S01]  /*07a0*/  I2FP.F32.S32 R21, R21 ;  /* 0x0000001500157245 */ /* 0x000fe20000201400 */
[----:B------:R-:W-:Y:S01]  /*07b0*/  FFMA R23, R13, R23, R14 ;  /* 0x000000170d177223 */ /* 0x000fe2000000000e */
[----:B------:R-:W-:-:S03]  /*07c0*/  I2FP.F32.S32 R16, R16 ;  /* 0x0000001000107245 */ /* 0x000fc60000201400 */
        /* <DEDUP_REMOVED lines=11> */
.L_x_7:
[----:B------:R-:W-:Y:S05]  /*0880*/  BRA.U !UP0, `(.L_x_6) ;  /* 0x0000000508b47547 */ /* 0x000fea000b800000 */
[----:B------:R-:W-:Y:S02]  /*0890*/  UISETP.GE.U32.AND UP0, UPT, UR11, 0x4, UPT ;  /* 0x000000040b00788c */ /* 0x000fe4000bf06070 */
[----:B------:R-:W-:-:S04]  /*08a0*/  ULOP3.LUT UR5, UR10, 0x3, URZ, 0xc0, !UPT ;  /* 0x000000030a057892 */ /* 0x000fc8000f8ec0ff */
[----:B------:R-:W-:-:S03]  /*08b0*/  UISETP.NE.AND UP1, UPT, UR5, URZ, UPT ;  /* 0x000000ff0500728c */ /* 0x000fc6000bf25270 */
[----:B------:R-:W-:Y:S08]  /*08c0*/  BRA.U !UP0, `(.L_x_9) ;  /* 0x0000000108c87547 */ /* 0x000ff0000b800000 */
[----:B------:R-:W0:Y:S01]  /*08d0*/  LDC.64 R8, c[0x0][0x388] ;  /* 0x0000e200ff087b82 */ /* 0x000e220000000a00 */
[----:B------:R-:W-:-:S07]  /*08e0*/  IMAD.IADD R15, R10, 0x1, R11 ;  /* 0x000000010a0f7824 */ /* 0x000fce00078e020b */
        /* <DEDUP_REMOVED lines=12> */
[----:B------:R-:W3:Y:S04]  /*09b0*/  LDG.E R15, desc[UR16][R2.64] ;  /* 0x00000010020f7981 */ /* 0x000ee8000c1e1900 */
        /* <DEDUP_REMOVED lines=9> */
[----:B------:R-:W3:Y:S01]  /*0a50*/  LDG.E R4, desc[UR16][R4.64+0xc] ;  /* 0x00000c1004047981 */ /* 0x000ee2000c1e1900 */
[----:B------:R-:W-:-:S02]  /*0a60*/  IADD3 R11, PT, PT, R11, 0x4, RZ ;  /* 0x000000040b0b7810 */ /* 0x000fc40007ffe0ff */
[----:B----4-:R-:W-:Y:S02]  /*0a70*/  I2FP.F32.S32 R12, R12 ;  /* 0x0000000c000c7245 */ /* 0x010fe40000201400 */
[----:B-----5:R-:W-:Y:S02]  /*0a80*/  I2FP.F32.S32 R17, R17 ;  /* 0x0000001100117245 */ /* 0x020fe40000201400 */
[----:B------:R-:W-:Y:S02]  /*0a90*/  I2FP.F32.S32 R20, R20 ;  /* 0x0000001400147245 */ /* 0x000fe40000201400 */
[----:B--2---:R-:W-:Y:S02]  /*0aa0*/  I2FP.F32.S32 R22, R22 ;  /* 0x0000001600167245 */ /* 0x004fe40000201400 */
[----:B---3--:R-:W-:Y:S02]  /*0ab0*/  I2FP.F32.S32 R15, R15 ;  /* 0x0000000f000f7245 */ /* 0x008fe40000201400 */
[----:B------:R-:W-:Y:S01]  /*0ac0*/  I2FP.F32.S32 R18, R18 ;  /* 0x0000001200127245 */ /* 0x000fe20000201400 */
[----:B------:R-:W-:-:S02]  /*0ad0*/  FFMA R12, R16, R12, R13 ;  /* 0x0000000c100c7223 */ /* 0x000fc4000000000d */
[C---:B------:R-:W-:Y:S01]  /*0ae0*/  FFMA R14, R16.reuse, R15, R14 ;  /* 0x0000000f100e7223 */ /* 0x040fe2000000000e */
[----:B------:R-:W-:Y:S01]  /*0af0*/  FFMA R22, R16, R22, R19 ;  /* 0x0000001610167223 */ /* 0x000fe20000000013 */
[----:B------:R-:W-:Y:S02]  /*0b00*/  I2FP.F32.S32 R24, R24 ;  /* 0x0000001800187245 */ /* 0x000fe40000201400 */
[----:B------:R-:W-:Y:S02]  /*0b10*/  I2FP.F32.S32 R23, R23 ;  /* 0x0000001700177245 */ /* 0x000fe40000201400 */
[----:B------:R-:W-:Y:S01]  /*0b20*/  I2FP.F32.S32 R25, R25 ;  /* 0x0000001900197245 */ /* 0x000fe20000201400 */
[C---:B------:R-:W-:Y:S01]  /*0b30*/  FFMA R12, R21.reuse, R17, R12 ;  /* 0x00000011150c7223 */ /* 0x040fe2000000000c */
[C---:B------:R-:W-:Y:S01]  /*0b40*/  FFMA R14, R21.reuse, R20, R14 ;  /* 0x00000014150e7223 */ /* 0x040fe2000000000e */
[----:B------:R-:W-:Y:S01]  /*0b50*/  FFMA R18, R21, R18, R22 ;  /* 0x0000001215127223 */ /* 0x000fe20000000016 */
[----:B------:R-:W-:-:S02]  /*0b60*/  I2FP.F32.S32 R26, R26 ;  /* 0x0000001a001a7245 */ /* 0x000fc40000201400 */
[----:B------:R-:W-:Y:S02]  /*0b70*/  I2FP.F32.S32 R28, R28 ;  /* 0x0000001c001c7245 */ /* 0x000fe40000201400 */
[----:B------:R-:W-:Y:S01]  /*0b80*/  I2FP.F32.S32 R2, R29 ;  /* 0x0000001d00027245 */ /* 0x000fe20000201400 */
[C---:B------:R-:W-:Y:S01]  /*0b90*/  FFMA R13, R27.reuse, R24, R12 ;  /* 0x000000181b0d7223 */ /* 0x040fe2000000000c */
[C---:B------:R-:W-:Y:S01]  /*0ba0*/  FFMA R23, R27.reuse, R23, R14 ;  /* 0x000000171b177223 */ /* 0x040fe2000000000e */
[----:B------:R-:W-:Y:S02]  /*0bb0*/  FFMA R25, R27, R25, R18 ;  /* 0x000000191b197223 */ /* 0x000fe40000000012 */
[C---:B------:R-:W-:Y:S01]  /*0bc0*/  FFMA R13, R4.reuse, R26, R13 ;  /* 0x0000001a040d7223 */ /* 0x040fe2000000000d */
[C---:B------:R-:W-:Y:S01]  /*0bd0*/  FFMA R14, R4.reuse, R28, R23 ;  /* 0x0000001c040e7223 */ /* 0x040fe20000000017 */
[----:B------:R-:W-:-:S07]  /*0be0*/  FFMA R19, R4, R2, R25 ;  /* 0x0000000204137223 */ /* 0x000fce0000000019 */
.L_x_9:
[----:B------:R-:W-:Y:S05]  /*0bf0*/  BRA.U !UP1, `(.L_x_6) ;  /* 0x0000000109d87547 */ /* 0x000fea000b800000 */
[----:B------:R-:W-:Y:S02]  /*0c00*/  UISETP.NE.AND UP0, UPT, UR5, 0x1, UPT ;  /* 0x000000010500788c */ /* 0x000fe4000bf05270 */
[----:B------:R-:W-:-:S04]  /*0c10*/  ULOP3.LUT UR4, UR10, 0x1, URZ, 0xc0, !UPT ;  /* 0x000000010a047892 */ /* 0x000fc8000f8ec0ff */
[----:B------:R-:W-:-:S03]  /*0c20*/  UISETP.NE.U32.AND UP1, UPT, UR4, 0x1, UPT ;  /* 0x000000010400788c */ /* 0x000fc6000bf25070 */
[----:B------:R-:W-:Y:S08]  /*0c30*/  BRA.U !UP0, `(.L_x_10) ;  /* 0x0000000108787547 */ /* 0x000ff0000b800000 */
[----:B------:R-:W0:Y:S01]  /*0c40*/  LDC.64 R2, c[0x0][0x388] ;  /* 0x0000e200ff027b82 */ /* 0x000e220000000a00 */
[----:B------:R-:W-:-:S07]  /*0c50*/  IADD3 R15, PT, PT, R10, R11, RZ ;  /* 0x0000000b0a0f7210 */ /* 0x000fce0007ffe0ff */
[----:B------:R-:W1:Y:S08]  /*0c60*/  LDC.64 R4, c[0x0][0x390] ;  /* 0x0000e400ff047b82 */ /* 0x000e700000000a00 */
[----:B------:R-:W2:Y:S08]  /*0c70*/  LDC.64 R6, c[0x0][0x398] ;  /* 0x0000e600ff067b82 */ /* 0x000eb00000000a00 */
[----:B------:R-:W3:Y:S01]  /*0c80*/  LDC.64 R8, c[0x0][0x380] ;  /* 0x0000e000ff087b82 */ /* 0x000ee20000000a00 */
[----:B0-----:R-:W-:-:S05]  /*0c90*/  IMAD.WIDE.U32 R2, R11, 0x4, R2 ;  /* 0x000000040b027825 */ /* 0x001fca00078e0002 */
[----:B------:R-:W4:Y:S01]  /*0ca0*/  LDG.E R21, desc[UR16][R2.64+0x4] ;  /* 0x0000041002157981 */ /* 0x000f22000c1e1900 */
[----:B-1----:R-:W-:-:S05]  /*0cb0*/  IMAD.WIDE.U32 R4, R11, 0x4, R4 ;  /* 0x000000040b047825 */ /* 0x002fca00078e0004 */
        /* <DEDUP_REMOVED lines=8> */
[----:B------:R-:W3:Y:S01]  /*0d40*/  LDG.E R20, desc[UR16][R8.64+0x4] ;  /* 0x0000041008147981 */ /* 0x000ee2000c1e1900 */
[----:B------:R-:W-:-:S02]  /*0d50*/  IADD3 R11, PT, PT, R11, 0x2, RZ ;  /* 0x000000020b0b7810 */ /* 0x000fc40007ffe0ff */
[----:B----4-:R-:W-:Y:S02]  /*0d60*/  I2FP.F32.S32 R21, R21 ;  /* 0x0000001500157245 */ /* 0x010fe40000201400 */
[----:B-----5:R-:W-:Y:S02]  /*0d70*/  I2FP.F32.S32 R17, R16 ;  /* 0x0000001000117245 */ /* 0x020fe40000201400 */
[----:B--2---:R-:W-:Y:S02]  /*0d80*/  I2FP.F32.S32 R18, R18 ;  /* 0x0000001200127245 */ /* 0x004fe40000201400 */
[----:B---3--:R-:W-:Y:S02]  /*0d90*/  I2FP.F32.S32 R15, R15 ;  /* 0x0000000f000f7245 */ /* 0x008fe40000201400 */
[----:B------:R-:W-:-:S03]  /*0da0*/  I2FP.F32.S32 R23, R23 ;  /* 0x0000001700177245 */ /* 0x000fc60000201400 */
[C---:B------:R-:W-:Y:S01]  /*0db0*/  FFMA R13, R12.reuse, R15, R13 ;  /* 0x0000000f0c0d7223 */ /* 0x040fe2000000000d */
[----:B------:R-:W-:Y:S01]  /*0dc0*/  I2FP.F32.S32 R15, R22 ;  /* 0x00000016000f7245 */ /* 0x000fe20000201400 */
[C---:B------:R-:W-:Y:S01]  /*0dd0*/  FFMA R14, R12.reuse, R17, R14 ;  /* 0x000000110c0e7223 */ /* 0x040fe2000000000e */
[----:B------:R-:W-:Y:S01]  /*0de0*/  FFMA R18, R12, R18, R19 ;  /* 0x000000120c127223 */ /* 0x000fe20000000013 */
[C---:B------:R-:W-:Y:S02]  /*0df0*/  FFMA R13, R20.reuse, R21, R13 ;  /* 0x00000015140d7223 */ /* 0x040fe4000000000d */
[C---:B------:R-:W-:Y:S01]  /*0e00*/  FFMA R14, R20.reuse, R15, R14 ;  /* 0x0000000f140e7223 */ /* 0x040fe2000000000e */
[----:B------:R-:W-:-:S07]  /*0e10*/  FFMA R19, R20, R23, R18 ;  /* 0x0000001714137223 */ /* 0x000fce0000000012 */
.L_x_10:
[----:B------:R-:W-:Y:S05]  /*0e20*/  BRA.U UP1, `(.L_x_6) ;  /* 0x00000001014c7547 */ /* 0x000fea000b800000 */
[----:B------:R-:W0:Y:S01]  /*0e30*/  LDC.64 R4, c[0x0][0x388] ;  /* 0x0000e200ff047b82 */ /* 0x000e220000000a00 */
[----:B------:R-:W-:-:S07]  /*0e40*/  IADD3 R15, PT, PT, R10, R11, RZ ;  /* 0x0000000b0a0f7210 */ /* 0x000fce0007ffe0ff */
        /* <DEDUP_REMOVED lines=17> */
.L_x_6:
        /* <DEDUP_REMOVED lines=10> */
.L_x_11:
        /* <DEDUP_REMOVED lines=16> */
.L_x_13:


//--------------------- .nv.shared.reserved.0     --------------------------
	.section	.nv.shared.reserved.0,"aw",@nobits
	.weak		__nv_reservedSMEM_offset_0_alias
	.size		__nv_reservedSMEM_offset_0_alias, 0, 64
	.other		__nv_reservedSMEM_offset_0_alias,@"STO_CUDA_RESERVED_SHARED STV_DEFAULT"
__nv_reservedSMEM_offset_0_alias:
	.zero		0
	.zero		64


//--------------------- .nv.constant0._Z1CPfPiS0_S0_S_S_S_iii --------------------------
	.section	.nv.constant0._Z1CPfPiS0_S0_S_S_S_iii,"a",@progbits
	.sectionflags	@""
	.align	4
.nv.constant0._Z1CPfPiS0_S0_S_S_S_iii:
	.zero		964


//--------------------- .nv.constant0._Z1BPfPiS0_S0_S_S_S_iii --------------------------
	.section	.nv.constant0._Z1BPfPiS0_S0_S_S_S_iii,"a",@progbits
	.sectionflags	@""
	.align	4
.nv.constant0._Z1BPfPiS0_S0_S_S_S_iii:
	.zero		964


//--------------------- SYMBOLS --------------------------

	.type		.nv.reservedSmem.offset0,@object
	.size		.nv.reservedSmem.offset0,0x4
